//
// Generated by NVIDIA NVVM Compiler
//
// Compiler Build ID: CL-36424714
// Cuda compilation tools, release 13.0, V13.0.88
// Based on NVVM 20.0.0
//

.version 9.0
.target sm_100
.address_size 64

	// .globl	_Z6kernelPiS_Pdiiiii
// _ZZ6kernelPiS_PdiiiiiE4fila has been demoted

.visible .entry _Z6kernelPiS_Pdiiiii(
	.param .u64 .ptr .align 1 _Z6kernelPiS_Pdiiiii_param_0,
	.param .u64 .ptr .align 1 _Z6kernelPiS_Pdiiiii_param_1,
	.param .u64 .ptr .align 1 _Z6kernelPiS_Pdiiiii_param_2,
	.param .u32 _Z6kernelPiS_Pdiiiii_param_3,
	.param .u32 _Z6kernelPiS_Pdiiiii_param_4,
	.param .u32 _Z6kernelPiS_Pdiiiii_param_5,
	.param .u32 _Z6kernelPiS_Pdiiiii_param_6,
	.param .u32 _Z6kernelPiS_Pdiiiii_param_7
)
{
	.reg .pred 	%p<3>;
	.reg .b32 	%r<51>;
	.reg .b32 	%f<26>;
	.reg .b64 	%rd<36>;
	.reg .b64 	%fd<150>;
	// demoted variable
	.shared .align 4 .u32 _ZZ6kernelPiS_PdiiiiiE4fila;
	ld.param.u32 	%r13, [_Z6kernelPiS_Pdiiiii_param_7];
	mov.u32 	%r1, %tid.x;
	mov.u32 	%r2, %ctaid.x;
	add.s32 	%r3, %r2, 2;
	st.shared.u32 	[_ZZ6kernelPiS_PdiiiiiE4fila], %r3;
	add.s32 	%r4, %r13, -4;
	setp.ge.s32 	%p1, %r1, %r4;
	@%p1 bra 	$L__BB0_3;
	ld.param.u32 	%r48, [_Z6kernelPiS_Pdiiiii_param_5];
	ld.param.u32 	%r46, [_Z6kernelPiS_Pdiiiii_param_3];
	ld.param.u64 	%rd33, [_Z6kernelPiS_Pdiiiii_param_2];
	ld.param.u64 	%rd32, [_Z6kernelPiS_Pdiiiii_param_1];
	ld.param.u64 	%rd31, [_Z6kernelPiS_Pdiiiii_param_0];
	cvta.to.global.u64 	%rd14, %rd31;
	cvta.to.global.u64 	%rd15, %rd32;
	mul.lo.s32 	%r14, %r48, %r2;
	cvt.u64.u32 	%rd16, %r14;
	mul.lo.s32 	%r15, %r2, %r46;
	cvt.s64.s32 	%rd17, %r15;
	add.s64 	%rd1, %rd14, %rd17;
	cvt.s64.s32 	%rd18, %r46;
	cvta.to.global.u64 	%rd19, %rd33;
	add.s64 	%rd2, %rd19, %rd18;
	add.s64 	%rd3, %rd1, %rd18;
	add.s64 	%rd4, %rd2, %rd18;
	add.s64 	%rd5, %rd3, %rd18;
	add.s64 	%rd6, %rd4, %rd18;
	add.s64 	%rd7, %rd5, %rd18;
	mad.lo.s32 	%r50, %r3, %r13, %r1;
	add.s32 	%r49, %r1, 2;
	mul.wide.u32 	%rd20, %r1, 4;
	add.s64 	%rd21, %rd20, %rd16;
	add.s64 	%rd35, %rd15, %rd21;
$L__BB0_2:
	ld.param.u32 	%r47, [_Z6kernelPiS_Pdiiiii_param_3];
	ld.param.u64 	%rd34, [_Z6kernelPiS_Pdiiiii_param_2];
	add.s32 	%r16, %r50, 2;
	rem.s32 	%r17, %r16, %r13;
	add.s32 	%r18, %r17, -2;
	cvta.to.global.u64 	%rd22, %rd34;
	ld.global.f64 	%fd1, [%rd22];
	mul.wide.s32 	%rd23, %r18, 4;
	add.s64 	%rd24, %rd1, %rd23;
	ld.global.u32 	%r19, [%rd24];
	cvt.rn.f64.s32 	%fd2, %r19;
	mul.f64 	%fd3, %fd1, %fd2;
	div.rn.f64 	%fd4, %fd3, 0d4071100000000000;
	add.f64 	%fd5, %fd4, 0d0000000000000000;
	cvt.rn.f32.f64 	%f1, %fd5;
	ld.global.f64 	%fd6, [%rd22+8];
	ld.global.u32 	%r20, [%rd24+4];
	cvt.rn.f64.s32 	%fd7, %r20;
	mul.f64 	%fd8, %fd6, %fd7;
	div.rn.f64 	%fd9, %fd8, 0d4071100000000000;
	cvt.f64.f32 	%fd10, %f1;
	add.f64 	%fd11, %fd9, %fd10;
	cvt.rn.f32.f64 	%f2, %fd11;
	ld.global.f64 	%fd12, [%rd22+16];
	ld.global.u32 	%r21, [%rd24+8];
	cvt.rn.f64.s32 	%fd13, %r21;
	mul.f64 	%fd14, %fd12, %fd13;
	div.rn.f64 	%fd15, %fd14, 0d4071100000000000;
	cvt.f64.f32 	%fd16, %f2;
	add.f64 	%fd17, %fd15, %fd16;
	cvt.rn.f32.f64 	%f3, %fd17;
	ld.global.f64 	%fd18, [%rd22+24];
	ld.global.u32 	%r22, [%rd24+12];
	cvt.rn.f64.s32 	%fd19, %r22;
	mul.f64 	%fd20, %fd18, %fd19;
	div.rn.f64 	%fd21, %fd20, 0d4071100000000000;
	cvt.f64.f32 	%fd22, %f3;
	add.f64 	%fd23, %fd21, %fd22;
	cvt.rn.f32.f64 	%f4, %fd23;
	ld.global.f64 	%fd24, [%rd22+32];
	ld.global.u32 	%r23, [%rd24+16];
	cvt.rn.f64.s32 	%fd25, %r23;
	mul.f64 	%fd26, %fd24, %fd25;
	div.rn.f64 	%fd27, %fd26, 0d4071100000000000;
	cvt.f64.f32 	%fd28, %f4;
	add.f64 	%fd29, %fd27, %fd28;
	cvt.rn.f32.f64 	%f5, %fd29;
	ld.global.f64 	%fd30, [%rd2];
	add.s64 	%rd25, %rd3, %rd23;
	ld.global.u32 	%r24, [%rd25];
	cvt.rn.f64.s32 	%fd31, %r24;
	mul.f64 	%fd32, %fd30, %fd31;
	div.rn.f64 	%fd33, %fd32, 0d4071100000000000;
	cvt.f64.f32 	%fd34, %f5;
	add.f64 	%fd35, %fd33, %fd34;
	cvt.rn.f32.f64 	%f6, %fd35;
	ld.global.f64 	%fd36, [%rd2+8];
	ld.global.u32 	%r25, [%rd25+4];
	cvt.rn.f64.s32 	%fd37, %r25;
	mul.f64 	%fd38, %fd36, %fd37;
	div.rn.f64 	%fd39, %fd38, 0d4071100000000000;
	cvt.f64.f32 	%fd40, %f6;
	add.f64 	%fd41, %fd39, %fd40;
	cvt.rn.f32.f64 	%f7, %fd41;
	ld.global.f64 	%fd42, [%rd2+16];
	ld.global.u32 	%r26, [%rd25+8];
	cvt.rn.f64.s32 	%fd43, %r26;
	mul.f64 	%fd44, %fd42, %fd43;
	div.rn.f64 	%fd45, %fd44, 0d4071100000000000;
	cvt.f64.f32 	%fd46, %f7;
	add.f64 	%fd47, %fd45, %fd46;
	cvt.rn.f32.f64 	%f8, %fd47;
	ld.global.f64 	%fd48, [%rd2+24];
	ld.global.u32 	%r27, [%rd25+12];
	cvt.rn.f64.s32 	%fd49, %r27;
	mul.f64 	%fd50, %fd48, %fd49;
	div.rn.f64 	%fd51, %fd50, 0d4071100000000000;
	cvt.f64.f32 	%fd52, %f8;
	add.f64 	%fd53, %fd51, %fd52;
	cvt.rn.f32.f64 	%f9, %fd53;
	ld.global.f64 	%fd54, [%rd2+32];
	ld.global.u32 	%r28, [%rd25+16];
	cvt.rn.f64.s32 	%fd55, %r28;
	mul.f64 	%fd56, %fd54, %fd55;
	div.rn.f64 	%fd57, %fd56, 0d4071100000000000;
	cvt.f64.f32 	%fd58, %f9;
	add.f64 	%fd59, %fd57, %fd58;
	cvt.rn.f32.f64 	%f10, %fd59;
	ld.global.f64 	%fd60, [%rd4];
	add.s64 	%rd26, %rd5, %rd23;
	ld.global.u32 	%r29, [%rd26];
	cvt.rn.f64.s32 	%fd61, %r29;
	mul.f64 	%fd62, %fd60, %fd61;
	div.rn.f64 	%fd63, %fd62, 0d4071100000000000;
	cvt.f64.f32 	%fd64, %f10;
	add.f64 	%fd65, %fd63, %fd64;
	cvt.rn.f32.f64 	%f11, %fd65;
	ld.global.f64 	%fd66, [%rd4+8];
	ld.global.u32 	%r30, [%rd26+4];
	cvt.rn.f64.s32 	%fd67, %r30;
	mul.f64 	%fd68, %fd66, %fd67;
	div.rn.f64 	%fd69, %fd68, 0d4071100000000000;
	cvt.f64.f32 	%fd70, %f11;
	add.f64 	%fd71, %fd69, %fd70;
	cvt.rn.f32.f64 	%f12, %fd71;
	ld.global.f64 	%fd72, [%rd4+16];
	ld.global.u32 	%r31, [%rd26+8];
	cvt.rn.f64.s32 	%fd73, %r31;
	mul.f64 	%fd74, %fd72, %fd73;
	div.rn.f64 	%fd75, %fd74, 0d4071100000000000;
	cvt.f64.f32 	%fd76, %f12;
	add.f64 	%fd77, %fd75, %fd76;
	cvt.rn.f32.f64 	%f13, %fd77;
	ld.global.f64 	%fd78, [%rd4+24];
	ld.global.u32 	%r32, [%rd26+12];
	cvt.rn.f64.s32 	%fd79, %r32;
	mul.f64 	%fd80, %fd78, %fd79;
	div.rn.f64 	%fd81, %fd80, 0d4071100000000000;
	cvt.f64.f32 	%fd82, %f13;
	add.f64 	%fd83, %fd81, %fd82;
	cvt.rn.f32.f64 	%f14, %fd83;
	ld.global.f64 	%fd84, [%rd4+32];
	ld.global.u32 	%r33, [%rd26+16];
	cvt.rn.f64.s32 	%fd85, %r33;
	mul.f64 	%fd86, %fd84, %fd85;
	div.rn.f64 	%fd87, %fd86, 0d4071100000000000;
	cvt.f64.f32 	%fd88, %f14;
	add.f64 	%fd89, %fd87, %fd88;
	cvt.rn.f32.f64 	%f15, %fd89;
	ld.global.f64 	%fd90, [%rd6];
	add.s64 	%rd27, %rd7, %rd23;
	ld.global.u32 	%r34, [%rd27];
	cvt.rn.f64.s32 	%fd91, %r34;
	mul.f64 	%fd92, %fd90, %fd91;
	div.rn.f64 	%fd93, %fd92, 0d4071100000000000;
	cvt.f64.f32 	%fd94, %f15;
	add.f64 	%fd95, %fd93, %fd94;
	cvt.rn.f32.f64 	%f16, %fd95;
	ld.global.f64 	%fd96, [%rd6+8];
	ld.global.u32 	%r35, [%rd27+4];
	cvt.rn.f64.s32 	%fd97, %r35;
	mul.f64 	%fd98, %fd96, %fd97;
	div.rn.f64 	%fd99, %fd98, 0d4071100000000000;
	cvt.f64.f32 	%fd100, %f16;
	add.f64 	%fd101, %fd99, %fd100;
	cvt.rn.f32.f64 	%f17, %fd101;
	ld.global.f64 	%fd102, [%rd6+16];
	ld.global.u32 	%r36, [%rd27+8];
	cvt.rn.f64.s32 	%fd103, %r36;
	mul.f64 	%fd104, %fd102, %fd103;
	div.rn.f64 	%fd105, %fd104, 0d4071100000000000;
	cvt.f64.f32 	%fd106, %f17;
	add.f64 	%fd107, %fd105, %fd106;
	cvt.rn.f32.f64 	%f18, %fd107;
	ld.global.f64 	%fd108, [%rd6+24];
	ld.global.u32 	%r37, [%rd27+12];
	cvt.rn.f64.s32 	%fd109, %r37;
	mul.f64 	%fd110, %fd108, %fd109;
	div.rn.f64 	%fd111, %fd110, 0d4071100000000000;
	cvt.f64.f32 	%fd112, %f18;
	add.f64 	%fd113, %fd111, %fd112;
	cvt.rn.f32.f64 	%f19, %fd113;
	ld.global.f64 	%fd114, [%rd6+32];
	ld.global.u32 	%r38, [%rd27+16];
	cvt.rn.f64.s32 	%fd115, %r38;
	mul.f64 	%fd116, %fd114, %fd115;
	div.rn.f64 	%fd117, %fd116, 0d4071100000000000;
	cvt.f64.f32 	%fd118, %f19;
	add.f64 	%fd119, %fd117, %fd118;
	cvt.rn.f32.f64 	%f20, %fd119;
	cvt.s64.s32 	%rd28, %r47;
	add.s64 	%rd29, %rd6, %rd28;
	ld.global.f64 	%fd120, [%rd29];
	add.s64 	%rd30, %rd27, %rd28;
	ld.global.u32 	%r39, [%rd30];
	cvt.rn.f64.s32 	%fd121, %r39;
	mul.f64 	%fd122, %fd120, %fd121;
	div.rn.f64 	%fd123, %fd122, 0d4071100000000000;
	cvt.f64.f32 	%fd124, %f20;
	add.f64 	%fd125, %fd123, %fd124;
	cvt.rn.f32.f64 	%f21, %fd125;
	ld.global.f64 	%fd126, [%rd29+8];
	ld.global.u32 	%r40, [%rd30+4];
	cvt.rn.f64.s32 	%fd127, %r40;
	mul.f64 	%fd128, %fd126, %fd127;
	div.rn.f64 	%fd129, %fd128, 0d4071100000000000;
	cvt.f64.f32 	%fd130, %f21;
	add.f64 	%fd131, %fd129, %fd130;
	cvt.rn.f32.f64 	%f22, %fd131;
	ld.global.f64 	%fd132, [%rd29+16];
	ld.global.u32 	%r41, [%rd30+8];
	cvt.rn.f64.s32 	%fd133, %r41;
	mul.f64 	%fd134, %fd132, %fd133;
	div.rn.f64 	%fd135, %fd134, 0d4071100000000000;
	cvt.f64.f32 	%fd136, %f22;
	add.f64 	%fd137, %fd135, %fd136;
	cvt.rn.f32.f64 	%f23, %fd137;
	ld.global.f64 	%fd138, [%rd29+24];
	ld.global.u32 	%r42, [%rd30+12];
	cvt.rn.f64.s32 	%fd139, %r42;
	mul.f64 	%fd140, %fd138, %fd139;
	div.rn.f64 	%fd141, %fd140, 0d4071100000000000;
	cvt.f64.f32 	%fd142, %f23;
	add.f64 	%fd143, %fd141, %fd142;
	cvt.rn.f32.f64 	%f24, %fd143;
	ld.global.f64 	%fd144, [%rd29+32];
	ld.global.u32 	%r43, [%rd30+16];
	cvt.rn.f64.s32 	%fd145, %r43;
	mul.f64 	%fd146, %fd144, %fd145;
	div.rn.f64 	%fd147, %fd146, 0d4071100000000000;
	cvt.f64.f32 	%fd148, %f24;
	add.f64 	%fd149, %fd147, %fd148;
	cvt.rn.f32.f64 	%f25, %fd149;
	cvt.rzi.s32.f32 	%r44, %f25;
	st.global.u32 	[%rd35], %r44;
	add.s32 	%r50, %r50, 512;
	add.s32 	%r10, %r49, 512;
	add.s32 	%r45, %r49, 510;
	add.s64 	%rd35, %rd35, 2048;
	setp.lt.s32 	%p2, %r45, %r4;
	mov.u32 	%r49, %r10;
	@%p2 bra 	$L__BB0_2;
$L__BB0_3:
	ret;

}


// ===== COMPILED SASS (sm_100) =====

	.target	sm_100

	.elftype	@"ET_EXEC"


//--------------------- .note.nv.tkinfo           --------------------------
	.section	.note.nv.tkinfo,"",@"SHT_NOTE"
	.sectionflags	@"SHF_NOTE_NV_TKINFO"
	.tkinfo
        /*0018*/ 	.word	0x00000002
        /*0030*/ 	.string	""
        /*0030*/ 	.string	"ptxas"
        /*0030*/ 	.string	"Cuda compilation tools, release 13.0, V13.0.88"
        /*0030*/ 	.string	"Build cuda_13.0.r13.0/compiler.36424714_0"
        /*0030*/ 	.string	"-arch sm_100 -m 64 "



//--------------------- .note.nv.cuinfo           --------------------------
	.section	.note.nv.cuinfo,"",@"SHT_NOTE"
	.sectionflags	@"SHF_NOTE_NV_CUINFO"
        /*0018*/ 	.short	0x0002
        /*001a*/ 	.short	0x0064
        /*001c*/ 	.short	0x0082
	.zero		2


//--------------------- .nv.info                  --------------------------
	.section	.nv.info,"",@"SHT_CUDA_INFO"
	.align	4


	//----- nvinfo : EIATTR_REGCOUNT
	.align		4
        /*0000*/ 	.byte	0x04, 0x2f
        /*0002*/ 	.short	(.L_1 - .L_0)
	.align		4
.L_0:
        /*0004*/ 	.word	index@(_Z6kernelPiS_Pdiiiii)
        /*0008*/ 	.word	0x00000020


	//----- nvinfo : EIATTR_FRAME_SIZE
	.align		4
.L_1:
        /*000c*/ 	.byte	0x04, 0x11
        /*000e*/ 	.short	(.L_3 - .L_2)
	.align		4
.L_2:
        /*0010*/ 	.word	index@($__internal_0_$__cuda_sm20_div_rn_f64_full)
        /*0014*/ 	.word	0x00000000


	//----- nvinfo : EIATTR_FRAME_SIZE
	.align		4
.L_3:
        /*0018*/ 	.byte	0x04, 0x11
        /*001a*/ 	.short	(.L_5 - .L_4)
	.align		4
.L_4:
        /*001c*/ 	.word	index@(_Z6kernelPiS_Pdiiiii)
        /*0020*/ 	.word	0x00000000


	//----- nvinfo : EIATTR_MIN_STACK_SIZE
	.align		4
.L_5:
        /*0024*/ 	.byte	0x04, 0x12
        /*0026*/ 	.short	(.L_7 - .L_6)
	.align		4
.L_6:
        /*0028*/ 	.word	index@(_Z6kernelPiS_Pdiiiii)
        /*002c*/ 	.word	0x00000000
.L_7:


//--------------------- .nv.compat                --------------------------
	.section	.nv.compat,"",@"SHT_CUDA_COMPAT_INFO"
	.align	4
        /*0000*/ 	.byte	0x02, 0x09, 0x00, 0x00, 0x02, 0x02, 0x01, 0x00, 0x02, 0x05, 0x05, 0x00, 0x03, 0x07, 0x01, 0x01
        /*0010*/ 	.byte	0x02, 0x03, 0x00, 0x00, 0x02, 0x06, 0x01, 0x00, 0x04, 0x0b, 0x08, 0x00, 0x01, 0x00, 0x00, 0x00
        /*0020*/ 	.byte	0x00, 0x00, 0x00, 0x00


//--------------------- .nv.info._Z6kernelPiS_Pdiiiii --------------------------
	.section	.nv.info._Z6kernelPiS_Pdiiiii,"",@"SHT_CUDA_INFO"
	.sectionflags	@""
	.align	4


	//----- nvinfo : EIATTR_CUDA_API_VERSION
	.align		4
        /*0000*/ 	.byte	0x04, 0x37
        /*0002*/ 	.short	(.L_9 - .L_8)
.L_8:
        /*0004*/ 	.word	0x00000082


	//----- nvinfo : EIATTR_KPARAM_INFO
	.align		4
.L_9:
        /*0008*/ 	.byte	0x04, 0x17
        /*000a*/ 	.short	(.L_11 - .L_10)
.L_10:
        /*000c*/ 	.word	0x00000000
        /*0010*/ 	.short	0x0007
        /*0012*/ 	.short	0x0028
        /*0014*/ 	.byte	0x00, 0xf0, 0x11, 0x00


	//----- nvinfo : EIATTR_KPARAM_INFO
	.align		4
.L_11:
        /*0018*/ 	.byte	0x04, 0x17
        /*001a*/ 	.short	(.L_13 - .L_12)
.L_12:
        /*001c*/ 	.word	0x00000000
        /*0020*/ 	.short	0x0006
        /*0022*/ 	.short	0x0024
        /*0024*/ 	.byte	0x00, 0xf0, 0x11, 0x00


	//----- nvinfo : EIATTR_KPARAM_INFO
	.align		4
.L_13:
        /*0028*/ 	.byte	0x04, 0x17
        /*002a*/ 	.short	(.L_15 - .L_14)
.L_14:
        /*002c*/ 	.word	0x00000000
        /*0030*/ 	.short	0x0005
        /*0032*/ 	.short	0x0020
        /*0034*/ 	.byte	0x00, 0xf0, 0x11, 0x00


	//----- nvinfo : EIATTR_KPARAM_INFO
	.align		4
.L_15:
        /*0038*/ 	.byte	0x04, 0x17
        /*003a*/ 	.short	(.L_17 - .L_16)
.L_16:
        /*003c*/ 	.word	0x00000000
        /*0040*/ 	.short	0x0004
        /*0042*/ 	.short	0x001c
        /*0044*/ 	.byte	0x00, 0xf0, 0x11, 0x00


	//----- nvinfo : EIATTR_KPARAM_INFO
	.align		4
.L_17:
        /*0048*/ 	.byte	0x04, 0x17
        /*004a*/ 	.short	(.L_19 - .L_18)
.L_18:
        /*004c*/ 	.word	0x00000000
        /*0050*/ 	.short	0x0003
        /*0052*/ 	.short	0x0018
        /*0054*/ 	.byte	0x00, 0xf0, 0x11, 0x00


	//----- nvinfo : EIATTR_KPARAM_INFO
	.align		4
.L_19:
        /*0058*/ 	.byte	0x04, 0x17
        /*005a*/ 	.short	(.L_21 - .L_20)
.L_20:
        /*005c*/ 	.word	0x00000000
        /*0060*/ 	.short	0x0002
        /*0062*/ 	.short	0x0010
        /*0064*/ 	.byte	0x00, 0xf5, 0x21, 0x00


	//----- nvinfo : EIATTR_KPARAM_INFO
	.align		4
.L_21:
        /*0068*/ 	.byte	0x04, 0x17
        /*006a*/ 	.short	(.L_23 - .L_22)
.L_22:
        /*006c*/ 	.word	0x00000000
        /*0070*/ 	.short	0x0001
        /*0072*/ 	.short	0x0008
        /*0074*/ 	.byte	0x00, 0xf5, 0x21, 0x00


	//----- nvinfo : EIATTR_KPARAM_INFO
	.align		4
.L_23:
        /*0078*/ 	.byte	0x04, 0x17
        /*007a*/ 	.short	(.L_25 - .L_24)
.L_24:
        /*007c*/ 	.word	0x00000000
        /*0080*/ 	.short	0x0000
        /*0082*/ 	.short	0x0000
        /*0084*/ 	.byte	0x00, 0xf5, 0x21, 0x00


	//----- nvinfo : EIATTR_SPARSE_MMA_MASK
	.align		4
.L_25:
        /*0088*/ 	.byte	0x03, 0x50
        /*008a*/ 	.short	0x0000


	//----- nvinfo : EIATTR_MAXREG_COUNT
	.align		4
        /*008c*/ 	.byte	0x03, 0x1b
        /*008e*/ 	.short	0x00ff


	//----- nvinfo : EIATTR_MERCURY_ISA_VERSION
	.align		4
        /*0090*/ 	.byte	0x03, 0x5f
        /*0092*/ 	.short	0x0101


	//----- nvinfo : EIATTR_VRC_CTA_INIT_COUNT
	.align		4
        /*0094*/ 	.byte	0x02, 0x4a
	.zero		1
	.zero		1


	//----- nvinfo : EIATTR_EXIT_INSTR_OFFSETS
	.align		4
        /*0098*/ 	.byte	0x04, 0x1c
        /*009a*/ 	.short	(.L_27 - .L_26)


	//   ....[0]....
.L_26:
        /*009c*/ 	.word	0x000000c0


	//   ....[1]....
        /*00a0*/ 	.word	0x000037b0


	//----- nvinfo : EIATTR_CRS_STACK_SIZE
	.align		4
.L_27:
        /*00a4*/ 	.byte	0x04, 0x1e
        /*00a6*/ 	.short	(.L_29 - .L_28)
.L_28:
        /*00a8*/ 	.word	0x00000000


	//----- nvinfo : EIATTR_CBANK_PARAM_SIZE
	.align		4
.L_29:
        /*00ac*/ 	.byte	0x03, 0x19
        /*00ae*/ 	.short	0x002c


	//----- nvinfo : EIATTR_PARAM_CBANK
	.align		4
        /*00b0*/ 	.byte	0x04, 0x0a
        /*00b2*/ 	.short	(.L_31 - .L_30)
	.align		4
.L_30:
        /*00b4*/ 	.word	index@(.nv.constant0._Z6kernelPiS_Pdiiiii)
        /*00b8*/ 	.short	0x0380
        /*00ba*/ 	.short	0x002c


	//----- nvinfo : EIATTR_SW_WAR
	.align		4
.L_31:
        /*00bc*/ 	.byte	0x04, 0x36
        /*00be*/ 	.short	(.L_33 - .L_32)
.L_32:
        /*00c0*/ 	.word	0x00000008
.L_33:


//--------------------- .nv.callgraph             --------------------------
	.section	.nv.callgraph,"",@"SHT_CUDA_CALLGRAPH"
	.align	4
	.sectionentsize	8
	.align		4
        /*0000*/ 	.word	0x00000000
	.align		4
        /*0004*/ 	.word	0xffffffff
	.align		4
        /*0008*/ 	.word	0x00000000
	.align		4
        /*000c*/ 	.word	0xfffffffe
	.align		4
        /*0010*/ 	.word	0x00000000
	.align		4
        /*0014*/ 	.word	0xfffffffd
	.align		4
        /*0018*/ 	.word	0x00000000
	.align		4
        /*001c*/ 	.word	0xfffffffc


//--------------------- .text._Z6kernelPiS_Pdiiiii --------------------------
	.section	.text._Z6kernelPiS_Pdiiiii,"ax",@progbits
	.align	128
        .global         _Z6kernelPiS_Pdiiiii
        .type           _Z6kernelPiS_Pdiiiii,@function
        .size           _Z6kernelPiS_Pdiiiii,(.L_x_58 - _Z6kernelPiS_Pdiiiii)
        .other          _Z6kernelPiS_Pdiiiii,@"STO_CUDA_ENTRY STV_DEFAULT"
_Z6kernelPiS_Pdiiiii:
.text._Z6kernelPiS_Pdiiiii:
[----:B------:R-:W-:Y:S01]  /*0000*/  LDC R1, c[0x0][0x37c] ;  /* 0x0000df00ff017b82 */ /* 0x000fe20000000800 */
[----:B------:R-:W0:Y:S01]  /*0010*/  S2R R9, SR_TID.X ;  /* 0x0000000000097919 */ /* 0x000e220000002100 */
[----:B------:R-:W1:Y:S06]  /*0020*/  LDCU UR25, c[0x0][0x3a8] ;  /* 0x00007500ff1977ac */ /* 0x000e6c0008000800 */
[----:B------:R-:W2:Y:S01]  /*0030*/  S2UR UR11, SR_CTAID.X ;  /* 0x00000000000b79c3 */ /* 0x000ea20000002500 */
[----:B------:R-:W-:-:S07]  /*0040*/  UMOV UR4, 0x400 ;  /* 0x0000040000047882 */ /* 0x000fce0000000000 */
[----:B------:R-:W3:Y:S01]  /*0050*/  S2UR UR5, SR_CgaCtaId ;  /* 0x00000000000579c3 */ /* 0x000ee20000008800 */
[----:B-1----:R-:W-:Y:S02]  /*0060*/  UIADD3 UR17, UPT, UPT, UR25, -0x4, URZ ;  /* 0xfffffffc19117890 */ /* 0x002fe4000fffe0ff */
[----:B--2---:R-:W-:-:S04]  /*0070*/  UIADD3 UR16, UPT, UPT, UR11, 0x2, URZ ;  /* 0x000000020b107890 */ /* 0x004fc8000fffe0ff */
[----:B0-----:R-:W-:Y:S02]  /*0080*/  ISETP.GE.AND P0, PT, R9, UR17, PT ;  /* 0x0000001109007c0c */ /* 0x001fe4000bf06270 */
[----:B------:R-:W-:Y:S01]  /*0090*/  IMAD.U32 R0, RZ, RZ, UR16 ;  /* 0x00000010ff007e24 */ /* 0x000fe2000f8e00ff */
[----:B---3--:R-:W-:-:S09]  /*00a0*/  ULEA UR4, UR5, UR4, 0x18 ;  /* 0x0000000405047291 */ /* 0x008fd2000f8ec0ff */
[----:B------:R0:W-:Y:S01]  /*00b0*/  STS [UR4], R0 ;  /* 0x00000000ff007988 */ /* 0x0001e20008000804 */
[----:B------:R-:W-:Y:S05]  /*00c0*/  @P0 EXIT ;  /* 0x000000000000094d */ /* 0x000fea0003800000 */
[----:B------:R-:W1:Y:S01]  /*00d0*/  LDCU UR15, c[0x0][0x398] ;  /* 0x00007300ff0f77ac */ /* 0x000e620008000800 */
[----:B------:R-:W2:Y:S01]  /*00e0*/  LDC R8, c[0x0][0x3a8] ;  /* 0x0000ea00ff087b82 */ /* 0x000ea20000000800 */
[----:B------:R-:W-:Y:S01]  /*00f0*/  IMAD.MOV.U32 R3, RZ, RZ, RZ ;  /* 0x000000ffff037224 */ /* 0x000fe200078e00ff */
[----:B0-----:R-:W-:Y:S01]  /*0100*/  MOV R0, UR25 ;  /* 0x0000001900007c02 */ /* 0x001fe20008000f00 */
[----:B------:R-:W0:Y:S01]  /*0110*/  LDCU.128 UR4, c[0x0][0x380] ;  /* 0x00007000ff0477ac */ /* 0x000e220008000c00 */
[----:B------:R-:W-:Y:S01]  /*0120*/  BSSY.RECONVERGENT B0, `(.L_x_0) ;  /* 0x0000368000007945 */ /* 0x000fe20003800200 */
[----:B------:R-:W-:Y:S01]  /*0130*/  VIADD R4, R9, 0x2 ;  /* 0x0000000209047836 */ /* 0x000fe20000000000 */
[----:B------:R-:W3:Y:S01]  /*0140*/  LDCU UR14, c[0x0][0x3a0] ;  /* 0x00007400ff0e77ac */ /* 0x000ee20008000800 */
[----:B------:R-:W-:Y:S01]  /*0150*/  IMAD R5, R0, UR16, R9 ;  /* 0x0000001000057c24 */ /* 0x000fe2000f8e0209 */
[----:B------:R-:W4:Y:S01]  /*0160*/  LDCU.64 UR8, c[0x0][0x390] ;  /* 0x00007200ff0877ac */ /* 0x000f220008000a00 */
[----:B------:R-:W2:Y:S01]  /*0170*/  LDCU.64 UR20, c[0x0][0x358] ;  /* 0x00006b00ff1477ac */ /* 0x000ea20008000a00 */
[----:B-1----:R-:W-:-:S02]  /*0180*/  UIMAD UR10, UR11, UR15, URZ ;  /* 0x0000000f0b0a72a4 */ /* 0x002fc4000f8e02ff */
[----:B------:R-:W-:Y:S02]  /*0190*/  USHF.R.S32.HI UR12, URZ, 0x1f, UR15 ;  /* 0x0000001fff0c7899 */ /* 0x000fe4000801140f */
[----:B0-----:R-:W-:Y:S02]  /*01a0*/  UIADD3 UR13, UP1, UPT, UR10, UR4, URZ ;  /* 0x000000040a0d7290 */ /* 0x001fe4000ff3e0ff */
[----:B---3--:R-:W-:Y:S02]  /*01b0*/  UIMAD UR4, UR11, UR14, URZ ;  /* 0x0000000e0b0472a4 */ /* 0x008fe4000f8e02ff */
[----:B------:R-:W-:Y:S02]  /*01c0*/  ULEA.HI.X.SX32 UR5, UR10, UR5, 0x1, UP1 ;  /* 0x000000050a057291 */ /* 0x000fe400088f0eff */
[----:B----4-:R-:W-:Y:S02]  /*01d0*/  UIADD3 UR8, UP0, UPT, UR15, UR8, URZ ;  /* 0x000000080f087290 */ /* 0x010fe4000ff1e0ff */
[----:B------:R-:W-:Y:S01]  /*01e0*/  IMAD.U32 R2, RZ, RZ, UR4 ;  /* 0x00000004ff027e24 */ /* 0x000fe2000f8e00ff */
[----:B------:R-:W-:-:S02]  /*01f0*/  UIADD3 UR23, UP1, UPT, UR13, UR15, URZ ;  /* 0x0000000f0d177290 */ /* 0x000fc4000ff3e0ff */
[----:B------:R-:W-:Y:S01]  /*0200*/  UIADD3.X UR9, UPT, UPT, UR12, UR9, URZ, UP0, !UPT ;  /* 0x000000090c097290 */ /* 0x000fe200087fe4ff */
[----:B------:R-:W-:Y:S01]  /*0210*/  IMAD.WIDE.U32 R2, R9, 0x4, R2 ;  /* 0x0000000409027825 */ /* 0x000fe200078e0002 */
[----:B------:R-:W-:Y:S02]  /*0220*/  UIADD3 UR18, UP0, UPT, UR8, UR15, URZ ;  /* 0x0000000f08127290 */ /* 0x000fe4000ff1e0ff */
[----:B------:R-:W-:Y:S02]  /*0230*/  UIADD3.X UR24, UPT, UPT, UR12, UR5, URZ, UP1, !UPT ;  /* 0x000000050c187290 */ /* 0x000fe40008ffe4ff */
[----:B------:R-:W-:Y:S01]  /*0240*/  UIADD3 UR14, UP1, UPT, UR23, UR15, URZ ;  /* 0x0000000f170e7290 */ /* 0x000fe2000ff3e0ff */
[----:B------:R-:W-:Y:S01]  /*0250*/  IADD3 R7, P0, PT, R2, UR6, RZ ;  /* 0x0000000602077c10 */ /* 0x000fe2000ff1e0ff */
[----:B------:R-:W-:Y:S02]  /*0260*/  UIADD3.X UR19, UPT, UPT, UR12, UR9, URZ, UP0, !UPT ;  /* 0x000000090c137290 */ /* 0x000fe400087fe4ff */
[----:B------:R-:W-:Y:S01]  /*0270*/  UIADD3 UR10, UP0, UPT, UR18, UR15, URZ ;  /* 0x0000000f120a7290 */ /* 0x000fe2000ff1e0ff */
[----:B------:R-:W-:Y:S01]  /*0280*/  IADD3.X R6, PT, PT, R3, UR7, RZ, P0, !PT ;  /* 0x0000000703067c10 */ /* 0x000fe200087fe4ff */
[----:B------:R-:W-:-:S02]  /*0290*/  UIADD3.X UR22, UPT, UPT, UR12, UR24, URZ, UP1, !UPT ;  /* 0x000000180c167290 */ /* 0x000fc40008ffe4ff */
[----:B------:R-:W-:Y:S02]  /*02a0*/  UIADD3 UR4, UP1, UPT, UR14, UR15, URZ ;  /* 0x0000000f0e047290 */ /* 0x000fe4000ff3e0ff */
[----:B------:R-:W-:Y:S01]  /*02b0*/  UIADD3.X UR11, UPT, UPT, UR12, UR19, URZ, UP0, !UPT ;  /* 0x000000130c0b7290 */ /* 0x000fe200087fe4ff */
[----:B------:R-:W0:Y:S01]  /*02c0*/  LDCU UR26, c[0x0][0x398] ;  /* 0x00007300ff1a77ac */ /* 0x000e220008000800 */
[----:B--2---:R-:W-:-:S12]  /*02d0*/  UIADD3.X UR12, UPT, UPT, UR12, UR22, URZ, UP1, !UPT ;  /* 0x000000160c0c7290 */ /* 0x004fd80008ffe4ff */
.L_x_51:
[----:B------:R-:W-:Y:S01]  /*02e0*/  IABS R11, R8 ;  /* 0x00000008000b7213 */ /* 0x000fe20000000000 */
[----:B------:R-:W-:Y:S01]  /*02f0*/  IMAD.U32 R28, RZ, RZ, UR13 ;  /* 0x0000000dff1c7e24 */ /* 0x000fe2000f8e00ff */
[----:B------:R-:W-:Y:S01]  /*0300*/  IADD3 R0, PT, PT, R5, 0x2, RZ ;  /* 0x0000000205007810 */ /* 0x000fe20007ffe0ff */
[----:B------:R-:W-:Y:S01]  /*0310*/  IMAD.U32 R29, RZ, RZ, UR5 ;  /* 0x00000005ff1d7e24 */ /* 0x000fe2000f8e00ff */
[----:B-1----:R-:W1:Y:S02]  /*0320*/  I2F.RP R9, R11 ;  /* 0x0000000b00097306 */ /* 0x002e640000209400 */
[----:B------:R-:W-:-:S06]  /*0330*/  ISETP.GE.AND P2, PT, R0, RZ, PT ;  /* 0x000000ff0000720c */ /* 0x000fcc0003f46270 */
[----:B-1----:R-:W1:Y:S02]  /*0340*/  MUFU.RCP R9, R9 ;  /* 0x0000000900097308 */ /* 0x002e640000001000 */
[----:B-1----:R-:W-:-:S06]  /*0350*/  VIADD R2, R9, 0xffffffe ;  /* 0x0ffffffe09027836 */ /* 0x002fcc0000000000 */
[----:B------:R1:W2:Y:S02]  /*0360*/  F2I.FTZ.U32.TRUNC.NTZ R3, R2 ;  /* 0x0000000200037305 */ /* 0x0002a4000021f000 */
[----:B-1----:R-:W-:Y:S02]  /*0370*/  IMAD.MOV.U32 R2, RZ, RZ, RZ ;  /* 0x000000ffff027224 */ /* 0x002fe400078e00ff */
[----:B--2---:R-:W-:-:S04]  /*0380*/  IMAD.MOV R10, RZ, RZ, -R3 ;  /* 0x000000ffff0a7224 */ /* 0x004fc800078e0a03 */
[----:B------:R-:W-:Y:S01]  /*0390*/  IMAD R13, R10, R11, RZ ;  /* 0x0000000b0a0d7224 */ /* 0x000fe200078e02ff */
[----:B------:R-:W-:-:S03]  /*03a0*/  IABS R10, R0 ;  /* 0x00000000000a7213 */ /* 0x000fc60000000000 */
[----:B------:R-:W-:-:S06]  /*03b0*/  IMAD.HI.U32 R3, R3, R13, R2 ;  /* 0x0000000d03037227 */ /* 0x000fcc00078e0002 */
[----:B------:R-:W-:-:S04]  /*03c0*/  IMAD.HI.U32 R3, R3, R10, RZ ;  /* 0x0000000a03037227 */ /* 0x000fc800078e00ff */
[----:B------:R-:W-:-:S04]  /*03d0*/  IMAD.MOV R3, RZ, RZ, -R3 ;  /* 0x000000ffff037224 */ /* 0x000fc800078e0a03 */
[----:B------:R-:W-:-:S05]  /*03e0*/  IMAD R2, R11, R3, R10 ;  /* 0x000000030b027224 */ /* 0x000fca00078e020a */
[----:B------:R-:W-:-:S13]  /*03f0*/  ISETP.GT.U32.AND P0, PT, R11, R2, PT ;  /* 0x000000020b00720c */ /* 0x000fda0003f04070 */
[----:B------:R-:W-:Y:S01]  /*0400*/  @!P0 IMAD.IADD R2, R2, 0x1, -R11 ;  /* 0x0000000102028824 */ /* 0x000fe200078e0a0b */
[----:B------:R-:W-:-:S04]  /*0410*/  ISETP.NE.AND P0, PT, R8, RZ, PT ;  /* 0x000000ff0800720c */ /* 0x000fc80003f05270 */
[----:B------:R-:W-:-:S13]  /*0420*/  ISETP.GT.U32.AND P1, PT, R11, R2, PT ;  /* 0x000000020b00720c */ /* 0x000fda0003f24070 */
[----:B------:R-:W-:Y:S02]  /*0430*/  @!P1 IADD3 R2, PT, PT, R2, -R11, RZ ;  /* 0x8000000b02029210 */ /* 0x000fe40007ffe0ff */
[----:B------:R-:W1:Y:S03]  /*0440*/  LDC.64 R10, c[0x0][0x390] ;  /* 0x0000e400ff0a7b82 */ /* 0x000e660000000a00 */
[----:B------:R-:W-:Y:S01]  /*0450*/  @!P2 IMAD.MOV R2, RZ, RZ, -R2 ;  /* 0x000000ffff02a224 */ /* 0x000fe200078e0a02 */
[----:B------:R-:W-:-:S04]  /*0460*/  @!P0 LOP3.LUT R2, RZ, R8, RZ, 0x33, !PT ;  /* 0x00000008ff028212 */ /* 0x000fc800078e33ff */
[----:B------:R-:W-:-:S05]  /*0470*/  IADD3 R3, PT, PT, R2, -0x2, RZ ;  /* 0xfffffffe02037810 */ /* 0x000fca0007ffe0ff */
[----:B------:R-:W-:-:S05]  /*0480*/  IMAD.WIDE R28, R3, 0x4, R28 ;  /* 0x00000004031c7825 */ /* 0x000fca00078e021c */
[----:B------:R-:W2:Y:S04]  /*0490*/  LDG.E R0, desc[UR20][R28.64] ;  /* 0x000000141c007981 */ /* 0x000ea8000c1e1900 */
[----:B-1----:R-:W3:Y:S01]  /*04a0*/  LDG.E.64 R10, desc[UR20][R10.64] ;  /* 0x000000140a0a7981 */ /* 0x002ee2000c1e1b00 */
[----:B------:R-:W1:Y:S01]  /*04b0*/  MUFU.RCP64H R15, 273 ;  /* 0x40711000000f7908 */ /* 0x000e620000001800 */
[----:B------:R-:W-:Y:S01]  /*04c0*/  IMAD.MOV.U32 R12, RZ, RZ, 0x0 ;  /* 0x00000000ff0c7424 */ /* 0x000fe200078e00ff */
[----:B------:R-:W-:Y:S01]  /*04d0*/  BSSY.RECONVERGENT B2, `(.L_x_1) ;  /* 0x0000017000027945 */ /* 0x000fe20003800200 */
[----:B------:R-:W-:Y:S02]  /*04e0*/  IMAD.MOV.U32 R13, RZ, RZ, 0x40711000 ;  /* 0x40711000ff0d7424 */ /* 0x000fe400078e00ff */
[----:B------:R-:W-:-:S06]  /*04f0*/  IMAD.MOV.U32 R14, RZ, RZ, 0x1 ;  /* 0x00000001ff0e7424 */ /* 0x000fcc00078e00ff */
[----:B-1----:R-:W-:-:S08]  /*0500*/  DFMA R16, R14, -R12, 1 ;  /* 0x3ff000000e10742b */ /* 0x002fd0000000080c */
[----:B------:R-:W-:-:S08]  /*0510*/  DFMA R16, R16, R16, R16 ;  /* 0x000000101010722b */ /* 0x000fd00000000010 */
[----:B------:R-:W-:-:S08]  /*0520*/  DFMA R16, R14, R16, R14 ;  /* 0x000000100e10722b */ /* 0x000fd0000000000e */
[----:B------:R-:W-:-:S08]  /*0530*/  DFMA R12, R16, -R12, 1 ;  /* 0x3ff00000100c742b */ /* 0x000fd0000000080c */
[----:B------:R-:W-:Y:S01]  /*0540*/  DFMA R12, R16, R12, R16 ;  /* 0x0000000c100c722b */ /* 0x000fe20000000010 */
[----:B--2---:R1:W3:Y:S02]  /*0550*/  I2F.F64 R14, R0 ;  /* 0x00000000000e7312 */ /* 0x0042e40000201c00 */
[----:B-1----:R-:W-:Y:S01]  /*0560*/  IMAD.MOV.U32 R0, RZ, RZ, 0x40711000 ;  /* 0x40711000ff007424 */ /* 0x002fe200078e00ff */
[----:B---3--:R-:W-:-:S08]  /*0570*/  DMUL R14, R10, R14 ;  /* 0x0000000e0a0e7228 */ /* 0x008fd00000000000 */
[----:B------:R-:W-:Y:S02]  /*0580*/  DMUL R10, R14, R12 ;  /* 0x0000000c0e0a7228 */ /* 0x000fe40000000000 */
[----:B------:R-:W-:-:S06]  /*0590*/  FSETP.GEU.AND P1, PT, |R15|, 6.5827683646048100446e-37, PT ;  /* 0x036000000f00780b */ /* 0x000fcc0003f2e200 */
[----:B------:R-:W-:-:S08]  /*05a0*/  DFMA R16, R10, -273, R14 ;  /* 0xc07110000a10782b */ /* 0x000fd0000000000e */
[----:B------:R-:W-:-:S10]  /*05b0*/  DFMA R10, R12, R16, R10 ;  /* 0x000000100c0a722b */ /* 0x000fd4000000000a */
[----:B------:R-:W-:-:S05]  /*05c0*/  FFMA R2, RZ, 3.7666015625, R11 ;  /* 0x40711000ff027823 */ /* 0x000fca000000000b */
[----:B------:R-:W-:Y:S02]  /*05d0*/  FSETP.GT.AND P0, PT, |R2|, 1.469367938527859385e-39, PT ;  /* 0x001000000200780b */ /* 0x000fe40003f04200 */
[----:B------:R-:W-:-:S11]  /*05e0*/  MOV R2, RZ ;  /* 0x000000ff00027202 */ /* 0x000fd60000000f00 */
[----:B------:R-:W-:Y:S05]  /*05f0*/  @P0 BRA P1, `(.L_x_2) ;  /* 0x0000000000100947 */ /* 0x000fea0000800000 */
[----:B------:R-:W-:Y:S01]  /*0600*/  IMAD.MOV.U32 R13, RZ, RZ, R14 ;  /* 0x000000ffff0d7224 */ /* 0x000fe200078e000e */
[----:B------:R-:W-:Y:S01]  /*0610*/  MOV R9, 0x640 ;  /* 0x0000064000097802 */ /* 0x000fe20000000f00 */
[----:B------:R-:W-:-:S07]  /*0620*/  IMAD.MOV.U32 R12, RZ, RZ, R15 ;  /* 0x000000ffff0c7224 */ /* 0x000fce00078e000f */
[----:B0-----:R-:W-:Y:S05]  /*0630*/  CALL.REL.NOINC `($__internal_0_$__cuda_sm20_div_rn_f64_full) ;  /* 0x0000003000607944 */ /* 0x001fea0003c00000 */
.L_x_2:
[----:B0-----:R-:W-:Y:S05]  /*0640*/  BSYNC.RECONVERGENT B2 ;  /* 0x0000000000027941 */ /* 0x001fea0003800200 */
.L_x_1:
[----:B------:R-:W0:Y:S01]  /*0650*/  LDC.64 R22, c[0x0][0x390] ;  /* 0x0000e400ff167b82 */ /* 0x000e220000000a00 */
[----:B------:R-:W2:Y:S04]  /*0660*/  LDG.E R18, desc[UR20][R28.64+0x4] ;  /* 0x000004141c127981 */ /* 0x000ea8000c1e1900 */
[----:B0-----:R-:W3:Y:S01]  /*0670*/  LDG.E.64 R14, desc[UR20][R22.64+0x8] ;  /* 0x00000814160e7981 */ /* 0x001ee2000c1e1b00 */
[----:B------:R-:W0:Y:S01]  /*0680*/  MUFU.RCP64H R21, 273 ;  /* 0x4071100000157908 */ /* 0x000e220000001800 */
[----:B------:R-:W-:Y:S02]  /*0690*/  HFMA2 R16, -RZ, RZ, 0, 0 ;  /* 0x00000000ff107431 */ /* 0x000fe400000001ff */
[----:B------:R-:W-:Y:S01]  /*06a0*/  IMAD.MOV.U32 R17, RZ, RZ, 0x40711000 ;  /* 0x40711000ff117424 */ /* 0x000fe200078e00ff */
[----:B------:R-:W-:Y:S01]  /*06b0*/  DADD R24, RZ, R10 ;  /* 0x00000000ff187229 */ /* 0x000fe2000000000a */
[----:B------:R-:W-:Y:S01]  /*06c0*/  IMAD.MOV.U32 R20, RZ, RZ, 0x1 ;  /* 0x00000001ff147424 */ /* 0x000fe200078e00ff */
[----:B------:R-:W-:Y:S08]  /*06d0*/  BSSY.RECONVERGENT B2, `(.L_x_3) ;  /* 0x0000016000027945 */ /* 0x000ff00003800200 */
[----:B------:R-:W-:Y:S01]  /*06e0*/  F2F.F32.F64 R24, R24 ;  /* 0x0000001800187310 */ /* 0x000fe20000301000 */
[----:B0-----:R-:W-:-:S08]  /*06f0*/  DFMA R12, R20, -R16, 1 ;  /* 0x3ff00000140c742b */ /* 0x001fd00000000810 */
[----:B------:R-:W-:-:S08]  /*0700*/  DFMA R12, R12, R12, R12 ;  /* 0x0000000c0c0c722b */ /* 0x000fd0000000000c */
[----:B------:R-:W-:-:S08]  /*0710*/  DFMA R12, R20, R12, R20 ;  /* 0x0000000c140c722b */ /* 0x000fd00000000014 */
[----:B------:R-:W-:-:S08]  /*0720*/  DFMA R16, R12, -R16, 1 ;  /* 0x3ff000000c10742b */ /* 0x000fd00000000810 */
[----:B------:R-:W-:Y:S01]  /*0730*/  DFMA R16, R12, R16, R12 ;  /* 0x000000100c10722b */ /* 0x000fe2000000000c */
[----:B--2---:R-:W3:Y:S02]  /*0740*/  I2F.F64 R18, R18 ;  /* 0x0000001200127312 */ /* 0x004ee40000201c00 */
[----:B---3--:R-:W-:-:S08]  /*0750*/  DMUL R14, R14, R18 ;  /* 0x000000120e0e7228 */ /* 0x008fd00000000000 */
[----:B------:R-:W-:Y:S02]  /*0760*/  DMUL R20, R16, R14 ;  /* 0x0000000e10147228 */ /* 0x000fe40000000000 */
[----:B------:R-:W-:-:S06]  /*0770*/  FSETP.GEU.AND P1, PT, |R15|, 6.5827683646048100446e-37, PT ;  /* 0x036000000f00780b */ /* 0x000fcc0003f2e200 */
[----:B------:R-:W-:-:S08]  /*0780*/  DFMA R12, R20, -273, R14 ;  /* 0xc0711000140c782b */ /* 0x000fd0000000000e */
[----:B------:R-:W-:-:S10]  /*0790*/  DFMA R20, R16, R12, R20 ;  /* 0x0000000c1014722b */ /* 0x000fd40000000014 */
[----:B------:R-:W-:-:S05]  /*07a0*/  FFMA R9, RZ, 3.7666015625, R21 ;  /* 0x40711000ff097823 */ /* 0x000fca0000000015 */
[----:B------:R-:W-:-:S13]  /*07b0*/  FSETP.GT.AND P0, PT, |R9|, 1.469367938527859385e-39, PT ;  /* 0x001000000900780b */ /* 0x000fda0003f04200 */
[----:B------:R-:W-:Y:S05]  /*07c0*/  @P0 BRA P1, `(.L_x_4) ;  /* 0x0000000000180947 */ /* 0x000fea0000800000 */
[----:B------:R-:W-:Y:S01]  /*07d0*/  IMAD.MOV.U32 R13, RZ, RZ, R14 ;  /* 0x000000ffff0d7224 */ /* 0x000fe200078e000e */
[----:B------:R-:W-:Y:S02]  /*07e0*/  MOV R12, R15 ;  /* 0x0000000f000c7202 */ /* 0x000fe40000000f00 */
[----:B------:R-:W-:-:S07]  /*07f0*/  MOV R9, 0x810 ;  /* 0x0000081000097802 */ /* 0x000fce0000000f00 */
[----:B------:R-:W-:Y:S05]  /*0800*/  CALL.REL.NOINC `($__internal_0_$__cuda_sm20_div_rn_f64_full) ;  /* 0x0000002c00ec7944 */ /* 0x000fea0003c00000 */
[----:B------:R-:W-:Y:S02]  /*0810*/  IMAD.MOV.U32 R20, RZ, RZ, R10 ;  /* 0x000000ffff147224 */ /* 0x000fe400078e000a */
[----:B------:R-:W-:-:S07]  /*0820*/  IMAD.MOV.U32 R21, RZ, RZ, R11 ;  /* 0x000000ffff157224 */ /* 0x000fce00078e000b */
.L_x_4:
[----:B------:R-:W-:Y:S05]  /*0830*/  BSYNC.RECONVERGENT B2 ;  /* 0x0000000000027941 */ /* 0x000fea0003800200 */
.L_x_3:
[----:B------:R-:W0:Y:S01]  /*0840*/  LDC.64 R18, c[0x0][0x390] ;  /* 0x0000e400ff127b82 */ /* 0x000e220000000a00 */
[----:B------:R-:W2:Y:S04]  /*0850*/  LDG.E R9, desc[UR20][R28.64+0x8] ;  /* 0x000008141c097981 */ /* 0x000ea8000c1e1900 */
[----:B0-----:R-:W3:Y:S01]  /*0860*/  LDG.E.64 R18, desc[UR20][R18.64+0x10] ;  /* 0x0000101412127981 */ /* 0x001ee2000c1e1b00 */
[----:B------:R-:W0:Y:S01]  /*0870*/  MUFU.RCP64H R11, 273 ;  /* 0x40711000000b7908 */ /* 0x000e220000001800 */
[----:B------:R-:W-:Y:S02]  /*0880*/  HFMA2 R13, -RZ, RZ, 2.220703125, 0.00048828125 ;  /* 0x40711000ff0d7431 */ /* 0x000fe400000001ff */
[----:B------:R-:W-:Y:S01]  /*0890*/  IMAD.MOV.U32 R12, RZ, RZ, 0x0 ;  /* 0x00000000ff0c7424 */ /* 0x000fe200078e00ff */
[----:B------:R-:W-:Y:S01]  /*08a0*/  BSSY.RECONVERGENT B2, `(.L_x_5) ;  /* 0x0000017000027945 */ /* 0x000fe20003800200 */
[----:B------:R-:W-:-:S03]  /*08b0*/  IMAD.MOV.U32 R10, RZ, RZ, 0x1 ;  /* 0x00000001ff0a7424 */ /* 0x000fc600078e00ff */
[----:B------:R-:W1:Y:S03]  /*08c0*/  F2F.F64.F32 R24, R24 ;  /* 0x0000001800187310 */ /* 0x000e660000201800 */
[----:B0-----:R-:W-:Y:S02]  /*08d0*/  DFMA R14, R10, -R12, 1 ;  /* 0x3ff000000a0e742b */ /* 0x001fe4000000080c */
[----:B-1----:R-:W-:-:S06]  /*08e0*/  DADD R20, R24, R20 ;  /* 0x0000000018147229 */ /* 0x002fcc0000000014 */
[----:B------:R-:W-:Y:S01]  /*08f0*/  DFMA R14, R14, R14, R14 ;  /* 0x0000000e0e0e722b */ /* 0x000fe2000000000e */
[----:B------:R-:W-:Y:S07]  /*0900*/  F2F.F32.F64 R24, R20 ;  /* 0x0000001400187310 */ /* 0x000fee0000301000 */
        /* <DEDUP_REMOVED lines=13> */
[----:B------:R-:W-:Y:S01]  /*09e0*/  MOV R9, 0xa10 ;  /* 0x00000a1000097802 */ /* 0x000fe20000000f00 */
[----:B------:R-:W-:-:S07]  /*09f0*/  IMAD.MOV.U32 R12, RZ, RZ, R17 ;  /* 0x000000ffff0c7224 */ /* 0x000fce00078e0011 */
[----:B------:R-:W-:Y:S05]  /*0a00*/  CALL.REL.NOINC `($__internal_0_$__cuda_sm20_div_rn_f64_full) ;  /* 0x0000002c006c7944 */ /* 0x000fea0003c00000 */
.L_x_6:
[----:B------:R-:W-:Y:S05]  /*0a10*/  BSYNC.RECONVERGENT B2 ;  /* 0x0000000000027941 */ /* 0x000fea0003800200 */
.L_x_5:
[----:B------:R-:W0:Y:S01]  /*0a20*/  LDC.64 R20, c[0x0][0x390] ;  /* 0x0000e400ff147b82 */ /* 0x000e220000000a00 */
[----:B------:R-:W2:Y:S04]  /*0a30*/  LDG.E R9, desc[UR20][R28.64+0xc] ;  /* 0x00000c141c097981 */ /* 0x000ea8000c1e1900 */
[----:B0-----:R-:W3:Y:S01]  /*0a40*/  LDG.E.64 R20, desc[UR20][R20.64+0x18] ;  /* 0x0000181414147981 */ /* 0x001ee2000c1e1b00 */
[----:B------:R-:W0:Y:S01]  /*0a50*/  MUFU.RCP64H R15, 273 ;  /* 0x40711000000f7908 */ /* 0x000e220000001800 */
[----:B------:R-:W-:Y:S02]  /*0a60*/  HFMA2 R12, -RZ, RZ, 0, 0 ;  /* 0x00000000ff0c7431 */ /* 0x000fe400000001ff */
        /* <DEDUP_REMOVED lines=26> */
.L_x_8:
[----:B------:R-:W-:Y:S05]  /*0c10*/  BSYNC.RECONVERGENT B2 ;  /* 0x0000000000027941 */ /* 0x000fea0003800200 */
.L_x_7:
        /* <DEDUP_REMOVED lines=29> */
[----:B------:R-:W-:Y:S01]  /*0df0*/  MOV R12, R10 ;  /* 0x0000000a000c7202 */ /* 0x000fe20000000f00 */
[----:B------:R-:W-:-:S07]  /*0e00*/  IMAD.MOV.U32 R13, RZ, RZ, R11 ;  /* 0x000000ffff0d7224 */ /* 0x000fce00078e000b */
.L_x_10:
[----:B------:R-:W-:Y:S05]  /*0e10*/  BSYNC.RECONVERGENT B2 ;  /* 0x0000000000027941 */ /* 0x000fea0003800200 */
.L_x_9:
[----:B------:R-:W-:Y:S02]  /*0e20*/  IMAD.U32 R28, RZ, RZ, UR23 ;  /* 0x00000017ff1c7e24 */ /* 0x000fe4000f8e00ff */
[----:B------:R-:W-:Y:S02]  /*0e30*/  IMAD.U32 R29, RZ, RZ, UR24 ;  /* 0x00000018ff1d7e24 */ /* 0x000fe4000f8e00ff */
[----:B------:R-:W-:-:S05]  /*0e40*/  IMAD.WIDE R28, R3, 0x4, R28 ;  /* 0x00000004031c7825 */ /* 0x000fca00078e021c */
[----:B------:R-:W2:Y:S01]  /*0e50*/  LDG.E R9, desc[UR20][R28.64] ;  /* 0x000000141c097981 */ /* 0x000ea2000c1e1900 */
[----:B------:R-:W-:Y:S01]  /*0e60*/  MOV R18, UR8 ;  /* 0x0000000800127c02 */ /* 0x000fe20008000f00 */
[----:B------:R-:W-:-:S06]  /*0e70*/  IMAD.U32 R19, RZ, RZ, UR9 ;  /* 0x00000009ff137e24 */ /* 0x000fcc000f8e00ff */
[----:B------:R-:W3:Y:S01]  /*0e80*/  LDG.E.64 R18, desc[UR20][R18.64] ;  /* 0x0000001412127981 */ /* 0x000ee2000c1e1b00 */
[----:B------:R-:W0:Y:S01]  /*0e90*/  MUFU.RCP64H R11, 273 ;  /* 0x40711000000b7908 */ /* 0x000e220000001800 */
[----:B------:R-:W-:Y:S02]  /*0ea0*/  HFMA2 R10, -RZ, RZ, 0, 5.9604644775390625e-08 ;  /* 0x00000001ff0a7431 */ /* 0x000fe400000001ff */
        /* <DEDUP_REMOVED lines=24> */
[----:B------:R-:W-:Y:S01]  /*1030*/  IMAD.MOV.U32 R20, RZ, RZ, R10 ;  /* 0x000000ffff147224 */ /* 0x000fe200078e000a */
[----:B------:R-:W-:-:S07]  /*1040*/  MOV R21, R11 ;  /* 0x0000000b00157202 */ /* 0x000fce0000000f00 */
.L_x_12:
[----:B------:R-:W-:Y:S05]  /*1050*/  BSYNC.RECONVERGENT B2 ;  /* 0x0000000000027941 */ /* 0x000fea0003800200 */
.L_x_11:
[----:B------:R-:W2:Y:S01]  /*1060*/  LDG.E R9, desc[UR20][R28.64+0x4] ;  /* 0x000004141c097981 */ /* 0x000ea2000c1e1900 */
[----:B------:R-:W-:Y:S02]  /*1070*/  IMAD.U32 R18, RZ, RZ, UR8 ;  /* 0x00000008ff127e24 */ /* 0x000fe4000f8e00ff */
[----:B------:R-:W-:-:S06]  /*1080*/  IMAD.U32 R19, RZ, RZ, UR9 ;  /* 0x00000009ff137e24 */ /* 0x000fcc000f8e00ff */
[----:B------:R-:W3:Y:S01]  /*1090*/  LDG.E.64 R18, desc[UR20][R18.64+0x8] ;  /* 0x0000081412127981 */ /* 0x000ee2000c1e1b00 */
        /* <DEDUP_REMOVED lines=22> */
[----:B------:R-:W-:Y:S01]  /*1200*/  MOV R13, R16 ;  /* 0x00000010000d7202 */ /* 0x000fe20000000f00 */
[----:B------:R-:W-:Y:S01]  /*1210*/  IMAD.MOV.U32 R12, RZ, RZ, R17 ;  /* 0x000000ffff0c7224 */ /* 0x000fe200078e0011 */
[----:B------:R-:W-:-:S07]  /*1220*/  MOV R9, 0x1240 ;  /* 0x0000124000097802 */ /* 0x000fce0000000f00 */
[----:B------:R-:W-:Y:S05]  /*1230*/  CALL.REL.NOINC `($__internal_0_$__cuda_sm20_div_rn_f64_full) ;  /* 0x0000002400607944 */ /* 0x000fea0003c00000 */
.L_x_14:
[----:B------:R-:W-:Y:S05]  /*1240*/  BSYNC.RECONVERGENT B2 ;  /* 0x0000000000027941 */ /* 0x000fea0003800200 */
.L_x_13:
[----:B------:R-:W2:Y:S01]  /*1250*/  LDG.E R9, desc[UR20][R28.64+0x8] ;  /* 0x000008141c097981 */ /* 0x000ea2000c1e1900 */
[----:B------:R-:W-:Y:S01]  /*1260*/  IMAD.U32 R20, RZ, RZ, UR8 ;  /* 0x00000008ff147e24 */ /* 0x000fe2000f8e00ff */
[----:B------:R-:W-:-:S06]  /*1270*/  MOV R21, UR9 ;  /* 0x0000000900157c02 */ /* 0x000fcc0008000f00 */
[----:B------:R-:W3:Y:S01]  /*1280*/  LDG.E.64 R20, desc[UR20][R20.64+0x10] ;  /* 0x0000101414147981 */ /* 0x000ee2000c1e1b00 */
[----:B------:R-:W0:Y:S01]  /*1290*/  MUFU.RCP64H R15, 273 ;  /* 0x40711000000f7908 */ /* 0x000e220000001800 */
[----:B------:R-:W-:Y:S01]  /*12a0*/  IMAD.MOV.U32 R12, RZ, RZ, 0x0 ;  /* 0x00000000ff0c7424 */ /* 0x000fe200078e00ff */
[----:B------:R-:W-:Y:S01]  /*12b0*/  MOV R14, 0x1 ;  /* 0x00000001000e7802 */ /* 0x000fe20000000f00 */
[----:B------:R-:W-:Y:S01]  /*12c0*/  IMAD.MOV.U32 R13, RZ, RZ, 0x40711000 ;  /* 0x40711000ff0d7424 */ /* 0x000fe200078e00ff */
[----:B------:R-:W-:Y:S04]  /*12d0*/  BSSY.RECONVERGENT B2, `(.L_x_15) ;  /* 0x0000018000027945 */ /* 0x000fe80003800200 */
[----:B------:R-:W1:Y:S01]  /*12e0*/  F2F.F64.F32 R24, R24 ;  /* 0x0000001800187310 */ /* 0x000e620000201800 */
[----:B0-----:R-:W-:-:S02]  /*12f0*/  DFMA R16, R14, -R12, 1 ;  /* 0x3ff000000e10742b */ /* 0x001fc4000000080c */
        /* <DEDUP_REMOVED lines=21> */
.L_x_16:
[----:B------:R-:W-:Y:S05]  /*1450*/  BSYNC.RECONVERGENT B2 ;  /* 0x0000000000027941 */ /* 0x000fea0003800200 */
.L_x_15:
[----:B------:R-:W2:Y:S01]  /*1460*/  LDG.E R9, desc[UR20][R28.64+0xc] ;  /* 0x00000c141c097981 */ /* 0x000ea2000c1e1900 */
[----:B------:R-:W-:Y:S01]  /*1470*/  IMAD.U32 R20, RZ, RZ, UR8 ;  /* 0x00000008ff147e24 */ /* 0x000fe2000f8e00ff */
[----:B------:R-:W-:-:S06]  /*1480*/  MOV R21, UR9 ;  /* 0x0000000900157c02 */ /* 0x000fcc0008000f00 */
        /* <DEDUP_REMOVED lines=27> */
.L_x_18:
[----:B------:R-:W-:Y:S05]  /*1640*/  BSYNC.RECONVERGENT B2 ;  /* 0x0000000000027941 */ /* 0x000fea0003800200 */
.L_x_17:
[----:B------:R-:W2:Y:S01]  /*1650*/  LDG.E R28, desc[UR20][R28.64+0x10] ;  /* 0x000010141c1c7981 */ /* 0x000ea2000c1e1900 */
[----:B------:R-:W-:Y:S01]  /*1660*/  MOV R22, UR8 ;  /* 0x0000000800167c02 */ /* 0x000fe20008000f00 */
[----:B------:R-:W-:-:S05]  /*1670*/  IMAD.U32 R23, RZ, RZ, UR9 ;  /* 0x00000009ff177e24 */ /* 0x000fca000f8e00ff */
        /* <DEDUP_REMOVED lines=29> */
.L_x_20:
[----:B------:R-:W-:Y:S05]  /*1850*/  BSYNC.RECONVERGENT B2 ;  /* 0x0000000000027941 */ /* 0x000fea0003800200 */
.L_x_19:
[----:B------:R-:W-:Y:S01]  /*1860*/  MOV R28, UR14 ;  /* 0x0000000e001c7c02 */ /* 0x000fe20008000f00 */
[----:B------:R-:W-:-:S04]  /*1870*/  IMAD.U32 R29, RZ, RZ, UR22 ;  /* 0x00000016ff1d7e24 */ /* 0x000fc8000f8e00ff */
[----:B------:R-:W-:-:S05]  /*1880*/  IMAD.WIDE R28, R3, 0x4, R28 ;  /* 0x00000004031c7825 */ /* 0x000fca00078e021c */
        /* <DEDUP_REMOVED lines=32> */
.L_x_22:
[----:B------:R-:W-:Y:S05]  /*1a90*/  BSYNC.RECONVERGENT B2 ;  /* 0x0000000000027941 */ /* 0x000fea0003800200 */
.L_x_21:
        /* <DEDUP_REMOVED lines=30> */
.L_x_24:
[----:B------:R-:W-:Y:S05]  /*1c80*/  BSYNC.RECONVERGENT B2 ;  /* 0x0000000000027941 */ /* 0x000fea0003800200 */
.L_x_23:
[----:B------:R-:W2:Y:S01]  /*1c90*/  LDG.E R9, desc[UR20][R28.64+0x8] ;  /* 0x000008141c097981 */ /* 0x000ea2000c1e1900 */
[----:B------:R-:W-:Y:S01]  /*1ca0*/  MOV R20, UR18 ;  /* 0x0000001200147c02 */ /* 0x000fe20008000f00 */
[----:B------:R-:W-:-:S06]  /*1cb0*/  IMAD.U32 R21, RZ, RZ, UR19 ;  /* 0x00000013ff157e24 */ /* 0x000fcc000f8e00ff */
        /* <DEDUP_REMOVED lines=29> */
.L_x_26:
[----:B------:R-:W-:Y:S05]  /*1e90*/  BSYNC.RECONVERGENT B2 ;  /* 0x0000000000027941 */ /* 0x000fea0003800200 */
.L_x_25:
        /* <DEDUP_REMOVED lines=30> */
.L_x_28:
[----:B------:R-:W-:Y:S05]  /*2080*/  BSYNC.RECONVERGENT B2 ;  /* 0x0000000000027941 */ /* 0x000fea0003800200 */
.L_x_27:
[----:B------:R-:W2:Y:S01]  /*2090*/  LDG.E R28, desc[UR20][R28.64+0x10] ;  /* 0x000010141c1c7981 */ /* 0x000ea2000c1e1900 */
[----:B------:R-:W-:Y:S02]  /*20a0*/  IMAD.U32 R20, RZ, RZ, UR18 ;  /* 0x00000012ff147e24 */ /* 0x000fe4000f8e00ff */
[----:B------:R-:W-:-:S06]  /*20b0*/  IMAD.U32 R21, RZ, RZ, UR19 ;  /* 0x00000013ff157e24 */ /* 0x000fcc000f8e00ff */
[----:B------:R-:W3:Y:S01]  /*20c0*/  LDG.E.64 R20, desc[UR20][R20.64+0x20] ;  /* 0x0000201414147981 */ /* 0x000ee2000c1e1b00 */
[----:B------:R-:W0:Y:S01]  /*20d0*/  MUFU.RCP64H R13, 273 ;  /* 0x40711000000d7908 */ /* 0x000e220000001800 */
[----:B------:R-:W-:Y:S01]  /*20e0*/  MOV R14, 0x0 ;  /* 0x00000000000e7802 */ /* 0x000fe20000000f00 */
[----:B------:R-:W-:Y:S01]  /*20f0*/  IMAD.MOV.U32 R15, RZ, RZ, 0x40711000 ;  /* 0x40711000ff0f7424 */ /* 0x000fe200078e00ff */
[----:B------:R-:W-:Y:S01]  /*2100*/  BSSY.RECONVERGENT B2, `(.L_x_29) ;  /* 0x0000019000027945 */ /* 0x000fe20003800200 */
[----:B------:R-:W-:-:S04]  /*2110*/  IMAD.MOV.U32 R12, RZ, RZ, 0x1 ;  /* 0x00000001ff0c7424 */ /* 0x000fc800078e00ff */
[----:B------:R-:W1:Y:S02]  /*2120*/  F2F.F64.F32 R24, R24 ;  /* 0x0000001800187310 */ /* 0x000e640000201800 */
        /* <DEDUP_REMOVED lines=20> */
[----:B------:R-:W-:Y:S01]  /*2270*/  IMAD.MOV.U32 R14, RZ, RZ, R10 ;  /* 0x000000ffff0e7224 */ /* 0x000fe200078e000a */
[----:B------:R-:W-:-:S07]  /*2280*/  MOV R15, R11 ;  /* 0x0000000b000f7202 */ /* 0x000fce0000000f00 */
.L_x_30:
[----:B------:R-:W-:Y:S05]  /*2290*/  BSYNC.RECONVERGENT B2 ;  /* 0x0000000000027941 */ /* 0x000fea0003800200 */
.L_x_29:
[----:B------:R-:W-:Y:S02]  /*22a0*/  IMAD.U32 R28, RZ, RZ, UR4 ;  /* 0x00000004ff1c7e24 */ /* 0x000fe4000f8e00ff */
[----:B------:R-:W-:Y:S02]  /*22b0*/  IMAD.U32 R29, RZ, RZ, UR12 ;  /* 0x0000000cff1d7e24 */ /* 0x000fe4000f8e00ff */
[----:B------:R-:W-:-:S05]  /*22c0*/  IMAD.WIDE R28, R3, 0x4, R28 ;  /* 0x00000004031c7825 */ /* 0x000fca00078e021c */
[----:B------:R-:W2:Y:S01]  /*22d0*/  LDG.E R9, desc[UR20][R28.64] ;  /* 0x000000141c097981 */ /* 0x000ea2000c1e1900 */
[----:B------:R-:W-:Y:S01]  /*22e0*/  MOV R20, UR10 ;  /* 0x0000000a00147c02 */ /* 0x000fe20008000f00 */
[----:B------:R-:W-:-:S05]  /*22f0*/  IMAD.U32 R21, RZ, RZ, UR11 ;  /* 0x0000000bff157e24 */ /* 0x000fca000f8e00ff */
[----:B------:R-:W3:Y:S01]  /*2300*/  LDG.E.64 R10, desc[UR20][R20.64] ;  /* 0x00000014140a7981 */ /* 0x000ee2000c1e1b00 */
        /* <DEDUP_REMOVED lines=28> */
.L_x_32:
[----:B------:R-:W-:Y:S05]  /*24d0*/  BSYNC.RECONVERGENT B2 ;  /* 0x0000000000027941 */ /* 0x000fea0003800200 */
.L_x_31:
        /* <DEDUP_REMOVED lines=8> */
[----:B------:R-:W-:Y:S05]  /*2560*/  BSSY.RECONVERGENT B2, `(.L_x_33) ;  /* 0x0000016000027945 */ /* 0x000fea0003800200 */
[----:B0-----:R-:W-:-:S08]  /*2570*/  DFMA R10, R20, -R16, 1 ;  /* 0x3ff00000140a742b */ /* 0x001fd00000000810 */
[----:B------:R-:W-:-:S08]  /*2580*/  DFMA R10, R10, R10, R10 ;  /* 0x0000000a0a0a722b */ /* 0x000fd0000000000a */
[----:B------:R-:W-:-:S08]  /*2590*/  DFMA R10, R20, R10, R20 ;  /* 0x0000000a140a722b */ /* 0x000fd00000000014 */
[----:B------:R-:W-:-:S08]  /*25a0*/  DFMA R16, R10, -R16, 1 ;  /* 0x3ff000000a10742b */ /* 0x000fd00000000810 */
[----:B------:R-:W-:Y:S02]  /*25b0*/  DFMA R10, R10, R16, R10 ;  /* 0x000000100a0a722b */ /* 0x000fe4000000000a */
[----:B------:R-:W0:Y:S02]  /*25c0*/  F2F.F64.F32 R16, R3 ;  /* 0x0000000300107310 */ /* 0x000e240000201800 */
[----:B0-----:R-:W-:-:S06]  /*25d0*/  DADD R16, R16, R12 ;  /* 0x0000000010107229 */ /* 0x001fcc000000000c */
[----:B------:R-:W-:Y:S08]  /*25e0*/  F2F.F32.F64 R3, R16 ;  /* 0x0000001000037310 */ /* 0x000ff00000301000 */
        /* <DEDUP_REMOVED lines=13> */
.L_x_34:
[----:B------:R-:W-:Y:S05]  /*26c0*/  BSYNC.RECONVERGENT B2 ;  /* 0x0000000000027941 */ /* 0x000fea0003800200 */
.L_x_33:
[----:B------:R-:W2:Y:S01]  /*26d0*/  LDG.E R9, desc[UR20][R28.64+0x8] ;  /* 0x000008141c097981 */ /* 0x000ea2000c1e1900 */
[----:B------:R-:W-:Y:S02]  /*26e0*/  IMAD.U32 R22, RZ, RZ, UR10 ;  /* 0x0000000aff167e24 */ /* 0x000fe4000f8e00ff */
[----:B------:R-:W-:-:S05]  /*26f0*/  IMAD.U32 R23, RZ, RZ, UR11 ;  /* 0x0000000bff177e24 */ /* 0x000fca000f8e00ff */
[----:B------:R-:W3:Y:S01]  /*2700*/  LDG.E.64 R14, desc[UR20][R22.64+0x10] ;  /* 0x00001014160e7981 */ /* 0x000ee2000c1e1b00 */
[----:B------:R-:W0:Y:S01]  /*2710*/  MUFU.RCP64H R21, 273 ;  /* 0x4071100000157908 */ /* 0x000e220000001800 */
[----:B------:R-:W-:Y:S01]  /*2720*/  MOV R16, 0x0 ;  /* 0x0000000000107802 */ /* 0x000fe20000000f00 */
[----:B------:R-:W-:Y:S01]  /*2730*/  IMAD.MOV.U32 R17, RZ, RZ, 0x40711000 ;  /* 0x40711000ff117424 */ /* 0x000fe200078e00ff */
[----:B------:R-:W-:Y:S01]  /*2740*/  BSSY.RECONVERGENT B2, `(.L_x_35) ;  /* 0x0000019000027945 */ /* 0x000fe20003800200 */
[----:B------:R-:W-:-:S06]  /*2750*/  IMAD.MOV.U32 R20, RZ, RZ, 0x1 ;  /* 0x00000001ff147424 */ /* 0x000fcc00078e00ff */
        /* <DEDUP_REMOVED lines=23> */
.L_x_36:
[----:B------:R-:W-:Y:S05]  /*28d0*/  BSYNC.RECONVERGENT B2 ;  /* 0x0000000000027941 */ /* 0x000fea0003800200 */
.L_x_35:
[----:B------:R-:W2:Y:S01]  /*28e0*/  LDG.E R9, desc[UR20][R28.64+0xc] ;  /* 0x00000c141c097981 */ /* 0x000ea2000c1e1900 */
[----:B------:R-:W-:Y:S02]  /*28f0*/  IMAD.U32 R22, RZ, RZ, UR10 ;  /* 0x0000000aff167e24 */ /* 0x000fe4000f8e00ff */
[----:B------:R-:W-:-:S05]  /*2900*/  IMAD.U32 R23, RZ, RZ, UR11 ;  /* 0x0000000bff177e24 */ /* 0x000fca000f8e00ff */
[----:B------:R-:W3:Y:S01]  /*2910*/  LDG.E.64 R14, desc[UR20][R22.64+0x18] ;  /* 0x00001814160e7981 */ /* 0x000ee2000c1e1b00 */
[----:B------:R-:W0:Y:S01]  /*2920*/  MUFU.RCP64H R21, 273 ;  /* 0x4071100000157908 */ /* 0x000e220000001800 */
[----:B------:R-:W-:Y:S02]  /*2930*/  HFMA2 R16, -RZ, RZ, 0, 0 ;  /* 0x00000000ff107431 */ /* 0x000fe400000001ff */
        /* <DEDUP_REMOVED lines=24> */
.L_x_38:
[----:B------:R-:W-:Y:S05]  /*2ac0*/  BSYNC.RECONVERGENT B2 ;  /* 0x0000000000027941 */ /* 0x000fea0003800200 */
.L_x_37:
[----:B------:R-:W2:Y:S01]  /*2ad0*/  LDG.E R9, desc[UR20][R28.64+0x10] ;  /* 0x000010141c097981 */ /* 0x000ea2000c1e1900 */
[----:B------:R-:W-:Y:S01]  /*2ae0*/  IMAD.U32 R22, RZ, RZ, UR10 ;  /* 0x0000000aff167e24 */ /* 0x000fe2000f8e00ff */
[----:B------:R-:W-:-:S05]  /*2af0*/  MOV R23, UR11 ;  /* 0x0000000b00177c02 */ /* 0x000fca0008000f00 */
        /* <DEDUP_REMOVED lines=29> */
.L_x_40:
[----:B------:R-:W-:Y:S05]  /*2cd0*/  BSYNC.RECONVERGENT B2 ;  /* 0x0000000000027941 */ /* 0x000fea0003800200 */
.L_x_39:
[----:B------:R-:W-:Y:S02]  /*2ce0*/  USHF.R.S32.HI UR6, URZ, 0x1f, UR26 ;  /* 0x0000001fff067899 */ /* 0x000fe4000801141a */
[----:B------:R-:W-:Y:S01]  /*2cf0*/  IADD3 R24, P0, PT, R28, UR26, RZ ;  /* 0x0000001a1c187c10 */ /* 0x000fe2000ff1e0ff */
[----:B------:R-:W-:-:S03]  /*2d00*/  UIADD3 UR7, UP0, UPT, UR10, UR26, URZ ;  /* 0x0000001a0a077290 */ /* 0x000fc6000ff1e0ff */
[----:B------:R-:W-:Y:S01]  /*2d10*/  IADD3.X R25, PT, PT, R29, UR6, RZ, P0, !PT ;  /* 0x000000061d197c10 */ /* 0x000fe200087fe4ff */
[----:B------:R-:W-:-:S04]  /*2d20*/  UIADD3.X UR6, UPT, UPT, UR6, UR11, URZ, UP0, !UPT ;  /* 0x0000000b06067290 */ /* 0x000fc800087fe4ff */
[----:B------:R-:W2:Y:S01]  /*2d30*/  LDG.E R9, desc[UR20][R24.64] ;  /* 0x0000001418097981 */ /* 0x000ea2000c1e1900 */
[----:B------:R-:W-:Y:S01]  /*2d40*/  IMAD.U32 R28, RZ, RZ, UR7 ;  /* 0x00000007ff1c7e24 */ /* 0x000fe2000f8e00ff */
[----:B------:R-:W-:-:S05]  /*2d50*/  MOV R29, UR6 ;  /* 0x00000006001d7c02 */ /* 0x000fca0008000f00 */
[----:B------:R-:W3:Y:S01]  /*2d60*/  LDG.E.64 R18, desc[UR20][R28.64] ;  /* 0x000000141c127981 */ /* 0x000ee2000c1e1b00 */
[----:B------:R-:W0:Y:S01]  /*2d70*/  MUFU.RCP64H R11, 273 ;  /* 0x40711000000b7908 */ /* 0x000e220000001800 */
[----:B------:R-:W-:Y:S02]  /*2d80*/  HFMA2 R10, -RZ, RZ, 0, 5.9604644775390625e-08 ;  /* 0x00000001ff0a7431 */ /* 0x000fe400000001ff */
[----:B------:R-:W-:Y:S01]  /*2d90*/  IMAD.MOV.U32 R16, RZ, RZ, 0x0 ;  /* 0x00000000ff107424 */ /* 0x000fe200078e00ff */
[----:B------:R-:W-:Y:S01]  /*2da0*/  BSSY.RECONVERGENT B2, `(.L_x_41) ;  /* 0x0000019000027945 */ /* 0x000fe20003800200 */
[----:B------:R-:W-:-:S06]  /*2db0*/  IMAD.MOV.U32 R17, RZ, RZ, 0x40711000 ;  /* 0x40711000ff117424 */ /* 0x000fcc00078e00ff */
[----:B0-----:R-:W-:-:S08]  /*2dc0*/  DFMA R14, R10, -R16, 1 ;  /* 0x3ff000000a0e742b */ /* 0x001fd00000000810 */
[----:B------:R-:W-:-:S08]  /*2dd0*/  DFMA R14, R14, R14, R14 ;  /* 0x0000000e0e0e722b */ /* 0x000fd0000000000e */
[----:B------:R-:W-:-:S08]  /*2de0*/  DFMA R14, R10, R14, R10 ;  /* 0x0000000e0a0e722b */ /* 0x000fd0000000000a */
[----:B------:R-:W-:-:S08]  /*2df0*/  DFMA R16, R14, -R16, 1 ;  /* 0x3ff000000e10742b */ /* 0x000fd00000000810 */
[----:B------:R-:W-:Y:S01]  /*2e00*/  DFMA R16, R14, R16, R14 ;  /* 0x000000100e10722b */ /* 0x000fe2000000000e */
        /* <DEDUP_REMOVED lines=18> */
.L_x_42:
[----:B------:R-:W-:Y:S05]  /*2f30*/  BSYNC.RECONVERGENT B2 ;  /* 0x0000000000027941 */ /* 0x000fea0003800200 */
.L_x_41:
[----:B------:R-:W2:Y:S04]  /*2f40*/  LDG.E R9, desc[UR20][R24.64+0x4] ;  /* 0x0000041418097981 */ /* 0x000ea8000c1e1900 */
[----:B------:R-:W3:Y:S01]  /*2f50*/  LDG.E.64 R18, desc[UR20][R28.64+0x8] ;  /* 0x000008141c127981 */ /* 0x000ee2000c1e1b00 */
[----:B------:R-:W0:Y:S01]  /*2f60*/  MUFU.RCP64H R11, 273 ;  /* 0x40711000000b7908 */ /* 0x000e220000001800 */
[----:B------:R-:W-:Y:S02]  /*2f70*/  HFMA2 R13, -RZ, RZ, 2.220703125, 0.00048828125 ;  /* 0x40711000ff0d7431 */ /* 0x000fe400000001ff */
        /* <DEDUP_REMOVED lines=24> */
.L_x_44:
[----:B------:R-:W-:Y:S05]  /*3100*/  BSYNC.RECONVERGENT B2 ;  /* 0x0000000000027941 */ /* 0x000fea0003800200 */
.L_x_43:
[----:B------:R-:W2:Y:S04]  /*3110*/  LDG.E R9, desc[UR20][R24.64+0x8] ;  /* 0x0000081418097981 */ /* 0x000ea8000c1e1900 */
        /* <DEDUP_REMOVED lines=29> */
.L_x_46:
[----:B------:R-:W-:Y:S05]  /*32f0*/  BSYNC.RECONVERGENT B2 ;  /* 0x0000000000027941 */ /* 0x000fea0003800200 */
.L_x_45:
        /* <DEDUP_REMOVED lines=12> */
[----:B--2---:R-:W3:Y:S02]  /*33c0*/  I2F.F64 R18, R9 ;  /* 0x0000000900127312 */ /* 0x004ee40000201c00 */
[----:B---3--:R-:W-:-:S06]  /*33d0*/  DMUL R18, R20, R18 ;  /* 0x0000001214127228 */ /* 0x008fcc0000000000 */
[----:B------:R-:W0:Y:S02]  /*33e0*/  F2F.F64.F32 R20, R3 ;  /* 0x0000000300147310 */ /* 0x000e240000201800 */
[----:B------:R-:W-:Y:S02]  /*33f0*/  DMUL R14, R10, R18 ;  /* 0x000000120a0e7228 */ /* 0x000fe40000000000 */
[----:B------:R-:W-:-:S06]  /*3400*/  FSETP.GEU.AND P1, PT, |R19|, 6.5827683646048100446e-37, PT ;  /* 0x036000001300780b */ /* 0x000fcc0003f2e200 */
[----:B------:R-:W-:Y:S02]  /*3410*/  DFMA R16, R14, -273, R18 ;  /* 0xc07110000e10782b */ /* 0x000fe40000000012 */
[----:B0-----:R-:W-:-:S06]  /*3420*/  DADD R20, R20, R12 ;  /* 0x0000000014147229 */ /* 0x001fcc000000000c */
[----:B------:R-:W-:Y:S01]  /*3430*/  DFMA R10, R10, R16, R14 ;  /* 0x000000100a0a722b */ /* 0x000fe2000000000e */
[----:B------:R0:W1:Y:S09]  /*3440*/  F2F.F32.F64 R3, R20 ;  /* 0x0000001400037310 */ /* 0x0000720000301000 */
[----:B------:R-:W-:-:S05]  /*3450*/  FFMA R12, RZ, 3.7666015625, R11 ;  /* 0x40711000ff0c7823 */ /* 0x000fca000000000b */
[----:B------:R-:W-:-:S13]  /*3460*/  FSETP.GT.AND P0, PT, |R12|, 1.469367938527859385e-39, PT ;  /* 0x001000000c00780b */ /* 0x000fda0003f04200 */
[----:B01----:R-:W-:Y:S05]  /*3470*/  @P0 BRA P1, `(.L_x_48) ;  /* 0x0000000000100947 */ /* 0x003fea0000800000 */
[----:B------:R-:W-:Y:S01]  /*3480*/  IMAD.MOV.U32 R13, RZ, RZ, R18 ;  /* 0x000000ffff0d7224 */ /* 0x000fe200078e0012 */
[----:B------:R-:W-:Y:S02]  /*3490*/  MOV R12, R19 ;  /* 0x00000013000c7202 */ /* 0x000fe40000000f00 */
[----:B------:R-:W-:-:S07]  /*34a0*/  MOV R9, 0x34c0 ;  /* 0x000034c000097802 */ /* 0x000fce0000000f00 */
[----:B------:R-:W-:Y:S05]  /*34b0*/  CALL.REL.NOINC `($__internal_0_$__cuda_sm20_div_rn_f64_full) ;  /* 0x0000000000c07944 */ /* 0x000fea0003c00000 */
.L_x_48:
[----:B------:R-:W-:Y:S05]  /*34c0*/  BSYNC.RECONVERGENT B2 ;  /* 0x0000000000027941 */ /* 0x000fea0003800200 */
.L_x_47:
        /* <DEDUP_REMOVED lines=30> */
.L_x_50:
[----:B------:R-:W-:Y:S05]  /*36b0*/  BSYNC.RECONVERGENT B2 ;  /* 0x0000000000027941 */ /* 0x000fea0003800200 */
.L_x_49:
[----:B------:R-:W0:Y:S01]  /*36c0*/  F2F.F64.F32 R2, R3 ;  /* 0x0000000300027310 */ /* 0x000e220000201800 */
[C---:B------:R-:W-:Y:S01]  /*36d0*/  VIADD R0, R4.reuse, 0x1fe ;  /* 0x000001fe04007836 */ /* 0x040fe20000000000 */
[----:B------:R-:W-:Y:S01]  /*36e0*/  IADD3 R5, PT, PT, R5, 0x200, RZ ;  /* 0x0000020005057810 */ /* 0x000fe20007ffe0ff */
[----:B------:R-:W-:-:S03]  /*36f0*/  VIADD R4, R4, 0x200 ;  /* 0x0000020004047836 */ /* 0x000fc60000000000 */
[----:B------:R-:W-:Y:S01]  /*3700*/  ISETP.GE.AND P0, PT, R0, UR17, PT ;  /* 0x0000001100007c0c */ /* 0x000fe2000bf06270 */
[----:B0-----:R-:W-:Y:S01]  /*3710*/  DADD R12, R2, R12 ;  /* 0x00000000020c7229 */ /* 0x001fe2000000000c */
[----:B------:R-:W-:Y:S01]  /*3720*/  IMAD.MOV.U32 R2, RZ, RZ, R7 ;  /* 0x000000ffff027224 */ /* 0x000fe200078e0007 */
[----:B------:R-:W-:Y:S02]  /*3730*/  MOV R3, R6 ;  /* 0x0000000600037202 */ /* 0x000fe40000000f00 */
[----:B------:R-:W-:-:S06]  /*3740*/  IADD3 R7, P1, PT, R7, 0x800, RZ ;  /* 0x0000080007077810 */ /* 0x000fcc0007f3e0ff */
[----:B------:R-:W0:Y:S01]  /*3750*/  F2F.F32.F64 R12, R12 ;  /* 0x0000000c000c7310 */ /* 0x000e220000301000 */
[----:B------:R-:W-:-:S07]  /*3760*/  IMAD.X R6, RZ, RZ, R6, P1 ;  /* 0x000000ffff067224 */ /* 0x000fce00008e0606 */
[----:B0-----:R-:W0:Y:S02]  /*3770*/  F2I.TRUNC.NTZ R9, R12 ;  /* 0x0000000c00097305 */ /* 0x001e24000020f100 */
[----:B0-----:R1:W-:Y:S01]  /*3780*/  STG.E desc[UR20][R2.64], R9 ;  /* 0x0000000902007986 */ /* 0x0013e2000c101914 */
[----:B------:R-:W-:Y:S05]  /*3790*/  @!P0 BRA `(.L_x_51) ;  /* 0xffffffc800d08947 */ /* 0x000fea000383ffff */
[----:B------:R-:W-:Y:S05]  /*37a0*/  BSYNC.RECONVERGENT B0 ;  /* 0x0000000000007941 */ /* 0x000fea0003800200 */
.L_x_0:
[----:B------:R-:W-:Y:S05]  /*37b0*/  EXIT ;  /* 0x000000000000794d */ /* 0x000fea0003800000 */
        .weak           $__internal_0_$__cuda_sm20_div_rn_f64_full
        .type           $__internal_0_$__cuda_sm20_div_rn_f64_full,@function
        .size           $__internal_0_$__cuda_sm20_div_rn_f64_full,(.L_x_58 - $__internal_0_$__cuda_sm20_div_rn_f64_full)
$__internal_0_$__cuda_sm20_div_rn_f64_full:
[-C--:B------:R-:W-:Y:S01]  /*37c0*/  LOP3.LUT R13, R13, R12.reuse, RZ, 0x3c, !PT ;  /* 0x0000000c0d0d7212 */ /* 0x080fe200078e3cff */
[----:B------:R-:W-:Y:S01]  /*37d0*/  IMAD.MOV.U32 R16, RZ, RZ, R2 ;  /* 0x000000ffff107224 */ /* 0x000fe200078e0002 */
[C---:B------:R-:W-:Y:S01]  /*37e0*/  FSETP.GEU.AND P0, PT, |R0|.reuse, 1.469367938527859385e-39, PT ;  /* 0x001000000000780b */ /* 0x040fe20003f0e200 */
[----:B------:R-:W-:Y:S01]  /*37f0*/  IMAD.MOV.U32 R21, RZ, RZ, 0x1ca00000 ;  /* 0x1ca00000ff157424 */ /* 0x000fe200078e00ff */
[C---:B------:R-:W-:Y:S01]  /*3800*/  LOP3.LUT R12, R13.reuse, R12, RZ, 0x3c, !PT ;  /* 0x0000000c0d0c7212 */ /* 0x040fe200078e3cff */
[----:B------:R-:W-:Y:S01]  /*3810*/  BSSY.RECONVERGENT B1, `(.L_x_52) ;  /* 0x000005d000017945 */ /* 0x000fe20003800200 */
[----:B------:R-:W-:Y:S02]  /*3820*/  LOP3.LUT R10, R0, 0x800fffff, RZ, 0xc0, !PT ;  /* 0x800fffff000a7812 */ /* 0x000fe400078ec0ff */
[----:B------:R-:W-:Y:S02]  /*3830*/  LOP3.LUT R13, R13, R12, RZ, 0x3c, !PT ;  /* 0x0000000c0d0d7212 */ /* 0x000fe400078e3cff */
[----:B------:R-:W-:-:S02]  /*3840*/  MOV R17, R0 ;  /* 0x0000000000117202 */ /* 0x000fc40000000f00 */
[C---:B------:R-:W-:Y:S02]  /*3850*/  FSETP.GEU.AND P2, PT, |R13|.reuse, 1.469367938527859385e-39, PT ;  /* 0x001000000d00780b */ /* 0x040fe40003f4e200 */
[----:B------:R-:W-:Y:S01]  /*3860*/  LOP3.LUT R11, R10, 0x3ff00000, RZ, 0xfc, !PT ;  /* 0x3ff000000a0b7812 */ /* 0x000fe200078efcff */
[----:B------:R-:W-:Y:S01]  /*3870*/  IMAD.MOV.U32 R10, RZ, RZ, R2 ;  /* 0x000000ffff0a7224 */ /* 0x000fe200078e0002 */
[----:B------:R-:W-:Y:S01]  /*3880*/  LOP3.LUT R20, R13, 0x7ff00000, RZ, 0xc0, !PT ;  /* 0x7ff000000d147812 */ /* 0x000fe200078ec0ff */
[----:B------:R-:W-:Y:S01]  /*3890*/  @!P0 DMUL R10, R16, 8.98846567431157953865e+307 ;  /* 0x7fe00000100a8828 */ /* 0x000fe20000000000 */
[----:B------:R-:W-:Y:S01]  /*38a0*/  LOP3.LUT R23, R0, 0x7ff00000, RZ, 0xc0, !PT ;  /* 0x7ff0000000177812 */ /* 0x000fe200078ec0ff */
[----:B------:R-:W-:Y:S01]  /*38b0*/  IMAD.MOV.U32 R16, RZ, RZ, 0x1 ;  /* 0x00000001ff107424 */ /* 0x000fe200078e00ff */
[----:B------:R-:W-:Y:S02]  /*38c0*/  MOV R22, R20 ;  /* 0x0000001400167202 */ /* 0x000fe40000000f00 */
[----:B------:R-:W-:-:S03]  /*38d0*/  ISETP.GE.U32.AND P1, PT, R20, R23, PT ;  /* 0x000000171400720c */ /* 0x000fc60003f26070 */
[----:B------:R-:W-:Y:S01]  /*38e0*/  @!P2 LOP3.LUT R14, R17, 0x7ff00000, RZ, 0xc0, !PT ;  /* 0x7ff00000110ea812 */ /* 0x000fe200078ec0ff */
[----:B------:R-:W-:Y:S01]  /*38f0*/  @!P2 IMAD.MOV.U32 R18, RZ, RZ, RZ ;  /* 0x000000ffff12a224 */ /* 0x000fe200078e00ff */
[----:B------:R-:W0:Y:S01]  /*3900*/  MUFU.RCP64H R17, R11 ;  /* 0x0000000b00117308 */ /* 0x000e220000001800 */
[----:B------:R-:W-:Y:S02]  /*3910*/  SEL R15, R21, 0x63400000, !P1 ;  /* 0x63400000150f7807 */ /* 0x000fe40004800000 */
[----:B------:R-:W-:Y:S02]  /*3920*/  @!P2 ISETP.GE.U32.AND P3, PT, R20, R14, PT ;  /* 0x0000000e1400a20c */ /* 0x000fe40003f66070 */
[----:B------:R-:W-:Y:S02]  /*3930*/  LOP3.LUT R15, R15, 0x800fffff, R13, 0xf8, !PT ;  /* 0x800fffff0f0f7812 */ /* 0x000fe400078ef80d */
[----:B------:R-:W-:Y:S02]  /*3940*/  @!P2 SEL R14, R21, 0x63400000, !P3 ;  /* 0x63400000150ea807 */ /* 0x000fe40005800000 */
[----:B------:R-:W-:-:S02]  /*3950*/  @!P0 LOP3.LUT R23, R11, 0x7ff00000, RZ, 0xc0, !PT ;  /* 0x7ff000000b178812 */ /* 0x000fc400078ec0ff */
[----:B------:R-:W-:-:S04]  /*3960*/  @!P2 LOP3.LUT R14, R14, 0x80000000, R13, 0xf8, !PT ;  /* 0x800000000e0ea812 */ /* 0x000fc800078ef80d */
[----:B------:R-:W-:Y:S02]  /*3970*/  @!P2 LOP3.LUT R19, R14, 0x100000, RZ, 0xfc, !PT ;  /* 0x001000000e13a812 */ /* 0x000fe400078efcff */
[----:B------:R-:W-:-:S06]  /*3980*/  MOV R14, R12 ;  /* 0x0000000c000e7202 */ /* 0x000fcc0000000f00 */
[----:B------:R-:W-:Y:S02]  /*3990*/  @!P2 DFMA R14, R14, 2, -R18 ;  /* 0x400000000e0ea82b */ /* 0x000fe40000000812 */
[----:B0-----:R-:W-:-:S08]  /*39a0*/  DFMA R18, R16, -R10, 1 ;  /* 0x3ff000001012742b */ /* 0x001fd0000000080a */
[----:B------:R-:W-:Y:S01]  /*39b0*/  DFMA R18, R18, R18, R18 ;  /* 0x000000121212722b */ /* 0x000fe20000000012 */
[----:B------:R-:W-:-:S07]  /*39c0*/  @!P2 LOP3.LUT R22, R15, 0x7ff00000, RZ, 0xc0, !PT ;  /* 0x7ff000000f16a812 */ /* 0x000fce00078ec0ff */
[----:B------:R-:W-:-:S08]  /*39d0*/  DFMA R16, R16, R18, R16 ;  /* 0x000000121010722b */ /* 0x000fd00000000010 */
[----:B------:R-:W-:-:S08]  /*39e0*/  DFMA R26, R16, -R10, 1 ;  /* 0x3ff00000101a742b */ /* 0x000fd0000000080a */
[----:B------:R-:W-:-:S08]  /*39f0*/  DFMA R26, R16, R26, R16 ;  /* 0x0000001a101a722b */ /* 0x000fd00000000010 */
[----:B------:R-:W-:-:S08]  /*3a00*/  DMUL R18, R26, R14 ;  /* 0x0000000e1a127228 */ /* 0x000fd00000000000 */
[----:B------:R-:W-:-:S08]  /*3a10*/  DFMA R16, R18, -R10, R14 ;  /* 0x8000000a1210722b */ /* 0x000fd0000000000e */
[----:B------:R-:W-:Y:S01]  /*3a20*/  DFMA R16, R26, R16, R18 ;  /* 0x000000101a10722b */ /* 0x000fe20000000012 */
[----:B------:R-:W-:Y:S02]  /*3a30*/  VIADD R18, R22, 0xffffffff ;  /* 0xffffffff16127836 */ /* 0x000fe40000000000 */
[----:B------:R-:W-:-:S03]  /*3a40*/  IMAD.MOV.U32 R19, RZ, RZ, R0 ;  /* 0x000000ffff137224 */ /* 0x000fc600078e0000 */
[----:B------:R-:W-:Y:S01]  /*3a50*/  ISETP.GT.U32.AND P0, PT, R18, 0x7feffffe, PT ;  /* 0x7feffffe1200780c */ /* 0x000fe20003f04070 */
[----:B------:R-:W-:-:S05]  /*3a60*/  VIADD R18, R23, 0xffffffff ;  /* 0xffffffff17127836 */ /* 0x000fca0000000000 */
[----:B------:R-:W-:Y:S02]  /*3a70*/  ISETP.GT.U32.OR P0, PT, R18, 0x7feffffe, P0 ;  /* 0x7feffffe1200780c */ /* 0x000fe40000704470 */
[----:B------:R-:W-:-:S11]  /*3a80*/  MOV R18, R2 ;  /* 0x0000000200127202 */ /* 0x000fd60000000f00 */
[----:B------:R-:W-:Y:S05]  /*3a90*/  @P0 BRA `(.L_x_53) ;  /* 0x0000000000700947 */ /* 0x000fea0003800000 */
[----:B------:R-:W-:Y:S01]  /*3aa0*/  LOP3.LUT R12, R19, 0x7ff00000, RZ, 0xc0, !PT ;  /* 0x7ff00000130c7812 */ /* 0x000fe200078ec0ff */
[----:B------:R-:W-:-:S03]  /*3ab0*/  IMAD.MOV.U32 R22, RZ, RZ, RZ ;  /* 0x000000ffff167224 */ /* 0x000fc600078e00ff */
[CC--:B------:R-:W-:Y:S02]  /*3ac0*/  VIADDMNMX R13, R20.reuse, -R12.reuse, 0xb9600000, !PT ;  /* 0xb9600000140d7446 */ /* 0x0c0fe4000780090c */
[----:B------:R-:W-:Y:S02]  /*3ad0*/  ISETP.GE.U32.AND P0, PT, R20, R12, PT ;  /* 0x0000000c1400720c */ /* 0x000fe40003f06070 */
[----:B------:R-:W-:Y:S02]  /*3ae0*/  VIMNMX R13, PT, PT, R13, 0x46a00000, PT ;  /* 0x46a000000d0d7848 */ /* 0x000fe40003fe0100 */
[----:B------:R-:W-:-:S05]  /*3af0*/  SEL R21, R21, 0x63400000, !P0 ;  /* 0x6340000015157807 */ /* 0x000fca0004000000 */
[----:B------:R-:W-:-:S05]  /*3b00*/  IMAD.IADD R13, R13, 0x1, -R21 ;  /* 0x000000010d0d7824 */ /* 0x000fca00078e0a15 */
[----:B------:R-:W-:-:S06]  /*3b10*/  IADD3 R23, PT, PT, R13, 0x7fe00000, RZ ;  /* 0x7fe000000d177810 */ /* 0x000fcc0007ffe0ff */
[----:B------:R-:W-:-:S10]  /*3b20*/  DMUL R20, R16, R22 ;  /* 0x0000001610147228 */ /* 0x000fd40000000000 */
[----:B------:R-:W-:-:S13]  /*3b30*/  FSETP.GTU.AND P0, PT, |R21|, 1.469367938527859385e-39, PT ;  /* 0x001000001500780b */ /* 0x000fda0003f0c200 */
[----:B------:R-:W-:Y:S05]  /*3b40*/  @P0 BRA `(.L_x_54) ;  /* 0x0000000000a40947 */ /* 0x000fea0003800000 */
[----:B------:R-:W-:Y:S01]  /*3b50*/  DFMA R14, R16, -R10, R14 ;  /* 0x8000000a100e722b */ /* 0x000fe2000000000e */
[----:B------:R-:W-:-:S09]  /*3b60*/  IMAD.MOV.U32 R22, RZ, RZ, RZ ;  /* 0x000000ffff167224 */ /* 0x000fd200078e00ff */
[C---:B------:R-:W-:Y:S02]  /*3b70*/  FSETP.NEU.AND P0, PT, R15.reuse, RZ, PT ;  /* 0x000000ff0f00720b */ /* 0x040fe40003f0d000 */
[----:B------:R-:W-:-:S04]  /*3b80*/  LOP3.LUT R10, R15, 0x80000000, R19, 0x48, !PT ;  /* 0x800000000f0a7812 */ /* 0x000fc800078e4813 */
[----:B------:R-:W-:-:S07]  /*3b90*/  LOP3.LUT R23, R10, R23, RZ, 0xfc, !PT ;  /* 0x000000170a177212 */ /* 0x000fce00078efcff */
[----:B------:R-:W-:Y:S05]  /*3ba0*/  @!P0 BRA `(.L_x_54) ;  /* 0x00000000008c8947 */ /* 0x000fea0003800000 */
[C---:B------:R-:W-:Y:S01]  /*3bb0*/  IADD3 R15, PT, PT, -R13.reuse, RZ, RZ ;  /* 0x000000ff0d0f7210 */ /* 0x040fe20007ffe1ff */
[----:B------:R-:W-:Y:S01]  /*3bc0*/  IMAD.MOV.U32 R14, RZ, RZ, RZ ;  /* 0x000000ffff0e7224 */ /* 0x000fe200078e00ff */
[----:B------:R-:W-:-:S05]  /*3bd0*/  IADD3 R13, PT, PT, -R13, -0x43300000, RZ ;  /* 0xbcd000000d0d7810 */ /* 0x000fca0007ffe1ff */
[----:B------:R-:W-:Y:S02]  /*3be0*/  DFMA R14, R20, -R14, R16 ;  /* 0x8000000e140e722b */ /* 0x000fe40000000010 */
[----:B------:R-:W-:-:S08]  /*3bf0*/  DMUL.RP R16, R16, R22 ;  /* 0x0000001610107228 */ /* 0x000fd00000008000 */
[----:B------:R-:W-:Y:S02]  /*3c00*/  FSETP.NEU.AND P0, PT, |R15|, R13, PT ;  /* 0x0000000d0f00720b */ /* 0x000fe40003f0d200 */
[----:B------:R-:W-:Y:S02]  /*3c10*/  LOP3.LUT R10, R17, R10, RZ, 0x3c, !PT ;  /* 0x0000000a110a7212 */ /* 0x000fe400078e3cff */
[----:B------:R-:W-:Y:S02]  /*3c20*/  FSEL R20, R16, R20, !P0 ;  /* 0x0000001410147208 */ /* 0x000fe40004000000 */
[----:B------:R-:W-:-:S05]  /*3c30*/  FSEL R10, R10, R21, !P0 ;  /* 0x000000150a0a7208 */ /* 0x000fca0004000000 */
[----:B------:R-:W-:Y:S01]  /*3c40*/  IMAD.MOV.U32 R21, RZ, RZ, R10 ;  /* 0x000000ffff157224 */ /* 0x000fe200078e000a */
[----:B------:R-:W-:Y:S06]  /*3c50*/  BRA `(.L_x_54) ;  /* 0x0000000000607947 */ /* 0x000fec0003800000 */
.L_x_53:
[----:B------:R-:W-:-:S14]  /*3c60*/  DSETP.NAN.AND P0, PT, R12, R12, PT ;  /* 0x0000000c0c00722a */ /* 0x000fdc0003f08000 */
[----:B------:R-:W-:Y:S05]  /*3c70*/  @P0 BRA `(.L_x_55) ;  /* 0x00000000004c0947 */ /* 0x000fea0003800000 */
[----:B------:R-:W-:-:S14]  /*3c80*/  DSETP.NAN.AND P0, PT, R18, R18, PT ;  /* 0x000000121200722a */ /* 0x000fdc0003f08000 */
[----:B------:R-:W-:Y:S05]  /*3c90*/  @P0 BRA `(.L_x_56) ;  /* 0x0000000000340947 */ /* 0x000fea0003800000 */
[----:B------:R-:W-:Y:S01]  /*3ca0*/  ISETP.NE.AND P0, PT, R22, R23, PT ;  /* 0x000000171600720c */ /* 0x000fe20003f05270 */
[----:B------:R-:W-:Y:S01]  /*3cb0*/  IMAD.MOV.U32 R21, RZ, RZ, -0x80000 ;  /* 0xfff80000ff157424 */ /* 0x000fe200078e00ff */
[----:B------:R-:W-:-:S11]  /*3cc0*/  MOV R20, 0x0 ;  /* 0x0000000000147802 */ /* 0x000fd60000000f00 */
[----:B------:R-:W-:Y:S05]  /*3cd0*/  @!P0 BRA `(.L_x_54) ;  /* 0x0000000000408947 */ /* 0x000fea0003800000 */
[----:B------:R-:W-:Y:S02]  /*3ce0*/  ISETP.NE.AND P0, PT, R22, 0x7ff00000, PT ;  /* 0x7ff000001600780c */ /* 0x000fe40003f05270 */
[----:B------:R-:W-:Y:S02]  /*3cf0*/  LOP3.LUT R12, R13, 0x80000000, R19, 0x48, !PT ;  /* 0x800000000d0c7812 */ /* 0x000fe400078e4813 */
[----:B------:R-:W-:-:S13]  /*3d00*/  ISETP.EQ.OR P0, PT, R23, RZ, !P0 ;  /* 0x000000ff1700720c */ /* 0x000fda0004702670 */
[----:B------:R-:W-:Y:S01]  /*3d10*/  @P0 LOP3.LUT R10, R12, 0x7ff00000, RZ, 0xfc, !PT ;  /* 0x7ff000000c0a0812 */ /* 0x000fe200078efcff */
[----:B------:R-:W-:Y:S01]  /*3d20*/  @!P0 IMAD.MOV.U32 R20, RZ, RZ, RZ ;  /* 0x000000ffff148224 */ /* 0x000fe200078e00ff */
[----:B------:R-:W-:Y:S01]  /*3d30*/  @!P0 MOV R21, R12 ;  /* 0x0000000c00158202 */ /* 0x000fe20000000f00 */
[----:B------:R-:W-:Y:S02]  /*3d40*/  @P0 IMAD.MOV.U32 R20, RZ, RZ, RZ ;  /* 0x000000ffff140224 */ /* 0x000fe400078e00ff */
[----:B------:R-:W-:Y:S01]  /*3d50*/  @P0 IMAD.MOV.U32 R21, RZ, RZ, R10 ;  /* 0x000000ffff150224 */ /* 0x000fe200078e000a */
[----:B------:R-:W-:Y:S06]  /*3d60*/  BRA `(.L_x_54) ;  /* 0x00000000001c7947 */ /* 0x000fec0003800000 */
.L_x_56:
[----:B------:R-:W-:-:S04]  /*3d70*/  LOP3.LUT R20, R19, 0x80000, RZ, 0xfc, !PT ;  /* 0x0008000013147812 */ /* 0x000fc800078efcff */
[----:B------:R-:W-:Y:S01]  /*3d80*/  MOV R21, R20 ;  /* 0x0000001400157202 */ /* 0x000fe20000000f00 */
[----:B------:R-:W-:Y:S01]  /*3d90*/  IMAD.MOV.U32 R20, RZ, RZ, R18 ;  /* 0x000000ffff147224 */ /* 0x000fe200078e0012 */
[----:B------:R-:W-:Y:S06]  /*3da0*/  BRA `(.L_x_54) ;  /* 0x00000000000c7947 */ /* 0x000fec0003800000 */
.L_x_55:
[----:B------:R-:W-:-:S05]  /*3db0*/  LOP3.LUT R20, R13, 0x80000, RZ, 0xfc, !PT ;  /* 0x000800000d147812 */ /* 0x000fca00078efcff */
[----:B------:R-:W-:Y:S01]  /*3dc0*/  IMAD.MOV.U32 R21, RZ, RZ, R20 ;  /* 0x000000ffff157224 */ /* 0x000fe200078e0014 */
[----:B------:R-:W-:-:S07]  /*3dd0*/  MOV R20, R12 ;  /* 0x0000000c00147202 */ /* 0x000fce0000000f00 */
.L_x_54:
[----:B------:R-:W-:Y:S05]  /*3de0*/  BSYNC.RECONVERGENT B1 ;  /* 0x0000000000017941 */ /* 0x000fea0003800200 */
.L_x_52:
[----:B------:R-:W-:Y:S01]  /*3df0*/  MOV R12, R9 ;  /* 0x00000009000c7202 */ /* 0x000fe20000000f00 */
[----:B------:R-:W-:Y:S02]  /*3e00*/  IMAD.MOV.U32 R13, RZ, RZ, 0x0 ;  /* 0x00000000ff0d7424 */ /* 0x000fe400078e00ff */
[----:B------:R-:W-:Y:S02]  /*3e10*/  IMAD.MOV.U32 R10, RZ, RZ, R20 ;  /* 0x000000ffff0a7224 */ /* 0x000fe400078e0014 */
[----:B------:R-:W-:Y:S01]  /*3e20*/  IMAD.MOV.U32 R11, RZ, RZ, R21 ;  /* 0x000000ffff0b7224 */ /* 0x000fe200078e0015 */
[----:B------:R-:W-:Y:S06]  /*3e30*/  RET.REL.NODEC R12 `(_Z6kernelPiS_Pdiiiii) ;  /* 0xffffffc00c707950 */ /* 0x000fec0003c3ffff */
.L_x_57:
[----:B------:R-:W-:-:S00]  /*3e40*/  BRA `(.L_x_57) ;  /* 0xfffffffc00fc7947 */ /* 0x000fc0000383ffff */
[----:B------:R-:W-:-:S00]  /*3e50*/  NOP ;  /* 0x0000000000007918 */ /* 0x000fc00000000000 */
        /* <DEDUP_REMOVED lines=10> */
.L_x_58:


//--------------------- .nv.shared._Z6kernelPiS_Pdiiiii --------------------------
	.section	.nv.shared._Z6kernelPiS_Pdiiiii,"aw",@nobits
	.sectionflags	@""
	.align	4
.nv.shared._Z6kernelPiS_Pdiiiii:
	.zero		1028


//--------------------- .nv.shared.reserved.0     --------------------------
	.section	.nv.shared.reserved.0,"aw",@nobits
	.weak		__nv_reservedSMEM_offset_0_alias
	.size		__nv_reservedSMEM_offset_0_alias, 0, 64
	.other		__nv_reservedSMEM_offset_0_alias,@"STO_CUDA_RESERVED_SHARED STV_DEFAULT"
__nv_reservedSMEM_offset_0_alias:
	.zero		0
	.zero		64


//--------------------- .nv.constant0._Z6kernelPiS_Pdiiiii --------------------------
	.section	.nv.constant0._Z6kernelPiS_Pdiiiii,"a",@progbits
	.sectionflags	@""
	.align	4
.nv.constant0._Z6kernelPiS_Pdiiiii:
	.zero		940


//--------------------- SYMBOLS --------------------------

	.type		.nv.reservedSmem.offset0,@object
	.size		.nv.reservedSmem.offset0,0x4
	.type		.nv.reservedSmem.cap,@object
	.size		.nv.reservedSmem.cap,0x4
